//
// Generated by NVIDIA NVVM Compiler
//
// Compiler Build ID: CL-36424714
// Cuda compilation tools, release 13.0, V13.0.88
// Based on NVVM 20.0.0
//

.version 9.0
.target sm_100
.address_size 64

	// .globl	_Z11myBlockScanPfi
// _ZZ11myBlockScanPfiE10sharedData has been demoted
// _ZZ13myShuffleScanPfiE10sharedData has been demoted
.global .align 1 .b8 _ZN34_INTERNAL_93bdf738_4_k_cu_978d5b474cuda3std3__45__cpo5beginE[1];
.global .align 1 .b8 _ZN34_INTERNAL_93bdf738_4_k_cu_978d5b474cuda3std3__45__cpo3endE[1];
.global .align 1 .b8 _ZN34_INTERNAL_93bdf738_4_k_cu_978d5b474cuda3std3__45__cpo6cbeginE[1];
.global .align 1 .b8 _ZN34_INTERNAL_93bdf738_4_k_cu_978d5b474cuda3std3__45__cpo4cendE[1];
.global .align 1 .b8 _ZN34_INTERNAL_93bdf738_4_k_cu_978d5b474cuda3std3__45__cpo6rbeginE[1];
.global .align 1 .b8 _ZN34_INTERNAL_93bdf738_4_k_cu_978d5b474cuda3std3__45__cpo4rendE[1];
.global .align 1 .b8 _ZN34_INTERNAL_93bdf738_4_k_cu_978d5b474cuda3std3__45__cpo7crbeginE[1];
.global .align 1 .b8 _ZN34_INTERNAL_93bdf738_4_k_cu_978d5b474cuda3std3__45__cpo5crendE[1];
.global .align 1 .b8 _ZN34_INTERNAL_93bdf738_4_k_cu_978d5b474cuda3std3__436_GLOBAL__N__93bdf738_4_k_cu_978d5b476ignoreE[1];
.global .align 1 .b8 _ZN34_INTERNAL_93bdf738_4_k_cu_978d5b474cuda3std3__419piecewise_constructE[1];
.global .align 1 .b8 _ZN34_INTERNAL_93bdf738_4_k_cu_978d5b474cuda3std3__48in_placeE[1];
.global .align 1 .b8 _ZN34_INTERNAL_93bdf738_4_k_cu_978d5b474cuda3std3__420unreachable_sentinelE[1];
.global .align 1 .b8 _ZN34_INTERNAL_93bdf738_4_k_cu_978d5b474cuda3std3__47nulloptE[1];
.global .align 1 .b8 _ZN34_INTERNAL_93bdf738_4_k_cu_978d5b474cuda3std3__48unexpectE[1];
.global .align 1 .b8 _ZN34_INTERNAL_93bdf738_4_k_cu_978d5b474cuda3std6ranges3__45__cpo4swapE[1];
.global .align 1 .b8 _ZN34_INTERNAL_93bdf738_4_k_cu_978d5b474cuda3std6ranges3__45__cpo9iter_moveE[1];
.global .align 1 .b8 _ZN34_INTERNAL_93bdf738_4_k_cu_978d5b474cuda3std6ranges3__45__cpo5beginE[1];
.global .align 1 .b8 _ZN34_INTERNAL_93bdf738_4_k_cu_978d5b474cuda3std6ranges3__45__cpo3endE[1];
.global .align 1 .b8 _ZN34_INTERNAL_93bdf738_4_k_cu_978d5b474cuda3std6ranges3__45__cpo6cbeginE[1];
.global .align 1 .b8 _ZN34_INTERNAL_93bdf738_4_k_cu_978d5b474cuda3std6ranges3__45__cpo4cendE[1];
.global .align 1 .b8 _ZN34_INTERNAL_93bdf738_4_k_cu_978d5b474cuda3std6ranges3__45__cpo7advanceE[1];
.global .align 1 .b8 _ZN34_INTERNAL_93bdf738_4_k_cu_978d5b474cuda3std6ranges3__45__cpo9iter_swapE[1];
.global .align 1 .b8 _ZN34_INTERNAL_93bdf738_4_k_cu_978d5b474cuda3std6ranges3__45__cpo4nextE[1];
.global .align 1 .b8 _ZN34_INTERNAL_93bdf738_4_k_cu_978d5b474cuda3std6ranges3__45__cpo4prevE[1];
.global .align 1 .b8 _ZN34_INTERNAL_93bdf738_4_k_cu_978d5b474cuda3std6ranges3__45__cpo4dataE[1];
.global .align 1 .b8 _ZN34_INTERNAL_93bdf738_4_k_cu_978d5b474cuda3std6ranges3__45__cpo5cdataE[1];
.global .align 1 .b8 _ZN34_INTERNAL_93bdf738_4_k_cu_978d5b474cuda3std6ranges3__45__cpo4sizeE[1];
.global .align 1 .b8 _ZN34_INTERNAL_93bdf738_4_k_cu_978d5b474cuda3std6ranges3__45__cpo5ssizeE[1];
.global .align 1 .b8 _ZN34_INTERNAL_93bdf738_4_k_cu_978d5b474cuda3std6ranges3__45__cpo8distanceE[1];
.global .align 1 .b8 _ZN34_INTERNAL_93bdf738_4_k_cu_978d5b476thrust24THRUST_300001_SM_1000_NS6system6detail10sequential3seqE[1];
.global .align 1 .b8 _ZN34_INTERNAL_93bdf738_4_k_cu_978d5b476thrust24THRUST_300001_SM_1000_NS12placeholders2_1E[1];
.global .align 1 .b8 _ZN34_INTERNAL_93bdf738_4_k_cu_978d5b476thrust24THRUST_300001_SM_1000_NS12placeholders2_2E[1];
.global .align 1 .b8 _ZN34_INTERNAL_93bdf738_4_k_cu_978d5b476thrust24THRUST_300001_SM_1000_NS12placeholders2_3E[1];
.global .align 1 .b8 _ZN34_INTERNAL_93bdf738_4_k_cu_978d5b476thrust24THRUST_300001_SM_1000_NS12placeholders2_4E[1];
.global .align 1 .b8 _ZN34_INTERNAL_93bdf738_4_k_cu_978d5b476thrust24THRUST_300001_SM_1000_NS12placeholders2_5E[1];
.global .align 1 .b8 _ZN34_INTERNAL_93bdf738_4_k_cu_978d5b476thrust24THRUST_300001_SM_1000_NS12placeholders2_6E[1];
.global .align 1 .b8 _ZN34_INTERNAL_93bdf738_4_k_cu_978d5b476thrust24THRUST_300001_SM_1000_NS12placeholders2_7E[1];
.global .align 1 .b8 _ZN34_INTERNAL_93bdf738_4_k_cu_978d5b476thrust24THRUST_300001_SM_1000_NS12placeholders2_8E[1];
.global .align 1 .b8 _ZN34_INTERNAL_93bdf738_4_k_cu_978d5b476thrust24THRUST_300001_SM_1000_NS12placeholders2_9E[1];
.global .align 1 .b8 _ZN34_INTERNAL_93bdf738_4_k_cu_978d5b476thrust24THRUST_300001_SM_1000_NS12placeholders3_10E[1];

.visible .entry _Z11myBlockScanPfi(
	.param .u64 .ptr .align 1 _Z11myBlockScanPfi_param_0,
	.param .u32 _Z11myBlockScanPfi_param_1
)
{
	.reg .pred 	%p<6>;
	.reg .b32 	%r<15>;
	.reg .b32 	%f<6>;
	.reg .b64 	%rd<5>;
	// demoted variable
	.shared .align 4 .b8 _ZZ11myBlockScanPfiE10sharedData[4096];
	ld.param.u64 	%rd2, [_Z11myBlockScanPfi_param_0];
	ld.param.u32 	%r5, [_Z11myBlockScanPfi_param_1];
	cvta.to.global.u64 	%rd3, %rd2;
	mov.u32 	%r1, %tid.x;
	shl.b32 	%r6, %r1, 2;
	mov.u32 	%r7, _ZZ11myBlockScanPfiE10sharedData;
	add.s32 	%r2, %r7, %r6;
	mov.b32 	%r8, 0;
	st.shared.u32 	[%r2], %r8;
	setp.ge.s32 	%p1, %r1, %r5;
	mul.wide.u32 	%rd4, %r1, 4;
	add.s64 	%rd1, %rd3, %rd4;
	@%p1 bra 	$L__BB0_2;
	ld.global.f32 	%f1, [%rd1];
	st.shared.f32 	[%r2], %f1;
$L__BB0_2:
	bar.sync 	0;
	setp.lt.s32 	%p2, %r5, 2;
	@%p2 bra 	$L__BB0_7;
	mov.b32 	%r14, 1;
$L__BB0_4:
	setp.le.u32 	%p3, %r1, %r14;
	@%p3 bra 	$L__BB0_6;
	ld.shared.f32 	%f2, [%r2];
	sub.s32 	%r10, %r1, %r14;
	shl.b32 	%r11, %r10, 2;
	add.s32 	%r13, %r7, %r11;
	ld.shared.f32 	%f3, [%r13];
	add.f32 	%f4, %f2, %f3;
	st.shared.f32 	[%r2], %f4;
$L__BB0_6:
	bar.sync 	0;
	shl.b32 	%r14, %r14, 1;
	setp.lt.s32 	%p4, %r14, %r5;
	@%p4 bra 	$L__BB0_4;
$L__BB0_7:
	setp.ge.s32 	%p5, %r1, %r5;
	@%p5 bra 	$L__BB0_9;
	ld.shared.f32 	%f5, [%r2];
	st.global.f32 	[%rd1], %f5;
$L__BB0_9:
	ret;

}
	// .globl	_Z13myShuffleScanPfi
.visible .entry _Z13myShuffleScanPfi(
	.param .u64 .ptr .align 1 _Z13myShuffleScanPfi_param_0,
	.param .u32 _Z13myShuffleScanPfi_param_1
)
{
	.reg .pred 	%p<26>;
	.reg .b32 	%r<46>;
	.reg .b32 	%f<43>;
	.reg .b64 	%rd<5>;
	// demoted variable
	.shared .align 4 .b8 _ZZ13myShuffleScanPfiE10sharedData[128];
	ld.param.u64 	%rd2, [_Z13myShuffleScanPfi_param_0];
	ld.param.u32 	%r19, [_Z13myShuffleScanPfi_param_1];
	cvta.to.global.u64 	%rd3, %rd2;
	mov.u32 	%r1, %tid.x;
	setp.ge.s32 	%p1, %r1, %r19;
	mul.wide.u32 	%rd4, %r1, 4;
	add.s64 	%rd1, %rd3, %rd4;
	mov.f32 	%f37, 0f00000000;
	@%p1 bra 	$L__BB1_2;
	ld.global.f32 	%f37, [%rd1];
$L__BB1_2:
	and.b32  	%r20, %r1, 31;
	mov.b32 	%r21, %f37;
	shfl.sync.up.b32	%r22|%p2, %r21, 1, 0, -1;
	setp.eq.s32 	%p3, %r20, 0;
	mov.b32 	%f16, %r22;
	add.f32 	%f17, %f37, %f16;
	selp.f32 	%f18, %f37, %f17, %p3;
	mov.b32 	%r23, %f18;
	shfl.sync.up.b32	%r24|%p4, %r23, 2, 0, -1;
	setp.lt.u32 	%p5, %r20, 2;
	mov.b32 	%f19, %r24;
	add.f32 	%f20, %f18, %f19;
	selp.f32 	%f21, %f18, %f20, %p5;
	mov.b32 	%r25, %f21;
	shfl.sync.up.b32	%r26|%p6, %r25, 4, 0, -1;
	setp.lt.u32 	%p7, %r20, 4;
	mov.b32 	%f22, %r26;
	add.f32 	%f23, %f21, %f22;
	selp.f32 	%f24, %f21, %f23, %p7;
	mov.b32 	%r27, %f24;
	shfl.sync.up.b32	%r28|%p8, %r27, 8, 0, -1;
	setp.lt.u32 	%p9, %r20, 8;
	mov.b32 	%f25, %r28;
	add.f32 	%f26, %f24, %f25;
	selp.f32 	%f27, %f24, %f26, %p9;
	mov.b32 	%r29, %f27;
	shfl.sync.up.b32	%r30|%p10, %r29, 16, 0, -1;
	setp.lt.u32 	%p11, %r20, 16;
	mov.b32 	%f28, %r30;
	add.f32 	%f29, %f27, %f28;
	selp.f32 	%f42, %f27, %f29, %p11;
	mov.u32 	%r31, %tid.y;
	mov.u32 	%r32, %tid.z;
	mov.u32 	%r33, %ntid.x;
	mov.u32 	%r34, %ntid.y;
	mad.lo.s32 	%r35, %r32, %r34, %r31;
	mad.lo.s32 	%r36, %r35, %r33, %r1;
	and.b32  	%r2, %r36, 31;
	setp.ne.s32 	%p12, %r2, 31;
	shr.u32 	%r37, %r1, 3;
	and.b32  	%r38, %r37, 124;
	mov.u32 	%r39, _ZZ13myShuffleScanPfiE10sharedData;
	add.s32 	%r3, %r39, %r38;
	@%p12 bra 	$L__BB1_4;
	st.shared.f32 	[%r3], %f42;
$L__BB1_4:
	bar.sync 	0;
	setp.gt.u32 	%p13, %r1, 31;
	@%p13 bra 	$L__BB1_15;
	shl.b32 	%r40, %r2, 2;
	add.s32 	%r4, %r39, %r40;
	ld.shared.u32 	%r43, [%r4];
	shfl.sync.up.b32	%r6|%p14, %r43, 1, 0, -1;
	setp.eq.s32 	%p15, %r2, 0;
	mov.b32 	%f39, %r43;
	@%p15 bra 	$L__BB1_7;
	mov.b32 	%f30, %r6;
	add.f32 	%f39, %f39, %f30;
	st.shared.f32 	[%r4], %f39;
	mov.b32 	%r43, %f39;
$L__BB1_7:
	shfl.sync.up.b32	%r9|%p16, %r43, 2, 0, -1;
	setp.lt.u32 	%p17, %r2, 2;
	@%p17 bra 	$L__BB1_9;
	mov.b32 	%f31, %r9;
	add.f32 	%f39, %f39, %f31;
	st.shared.f32 	[%r4], %f39;
	mov.b32 	%r43, %f39;
$L__BB1_9:
	shfl.sync.up.b32	%r12|%p18, %r43, 4, 0, -1;
	setp.lt.u32 	%p19, %r2, 4;
	@%p19 bra 	$L__BB1_11;
	mov.b32 	%f32, %r12;
	add.f32 	%f39, %f39, %f32;
	st.shared.f32 	[%r4], %f39;
	mov.b32 	%r43, %f39;
$L__BB1_11:
	shfl.sync.up.b32	%r15|%p20, %r43, 8, 0, -1;
	setp.lt.u32 	%p21, %r2, 8;
	@%p21 bra 	$L__BB1_13;
	mov.b32 	%f33, %r15;
	add.f32 	%f39, %f39, %f33;
	st.shared.f32 	[%r4], %f39;
	mov.b32 	%r43, %f39;
$L__BB1_13:
	shfl.sync.up.b32	%r18|%p22, %r43, 16, 0, -1;
	setp.lt.u32 	%p23, %r2, 16;
	@%p23 bra 	$L__BB1_15;
	mov.b32 	%f34, %r18;
	add.f32 	%f35, %f39, %f34;
	st.shared.f32 	[%r4], %f35;
$L__BB1_15:
	bar.sync 	0;
	setp.lt.u32 	%p24, %r1, 33;
	@%p24 bra 	$L__BB1_17;
	ld.shared.f32 	%f36, [%r3+-4];
	add.f32 	%f42, %f42, %f36;
$L__BB1_17:
	setp.ge.s32 	%p25, %r1, %r19;
	@%p25 bra 	$L__BB1_19;
	st.global.f32 	[%rd1], %f42;
$L__BB1_19:
	ret;

}
	// .globl	_ZN3cub18CUB_300001_SM_10006detail11EmptyKernelIvEEvv
.visible .entry _ZN3cub18CUB_300001_SM_10006detail11EmptyKernelIvEEvv()
{


	ret;

}


// ===== COMPILED SASS (sm_100) =====

	.target	sm_100

	.elftype	@"ET_EXEC"


//--------------------- .note.nv.tkinfo           --------------------------
	.section	.note.nv.tkinfo,"",@"SHT_NOTE"
	.sectionflags	@"SHF_NOTE_NV_TKINFO"
	.tkinfo
        /*0018*/ 	.word	0x00000002
        /*0030*/ 	.string	""
        /*0030*/ 	.string	"ptxas"
        /*0030*/ 	.string	"Cuda compilation tools, release 13.0, V13.0.88"
        /*0030*/ 	.string	"Build cuda_13.0.r13.0/compiler.36424714_0"
        /*0030*/ 	.string	"-arch sm_100 -m 64 "



//--------------------- .note.nv.cuinfo           --------------------------
	.section	.note.nv.cuinfo,"",@"SHT_NOTE"
	.sectionflags	@"SHF_NOTE_NV_CUINFO"
        /*0018*/ 	.short	0x0002
        /*001a*/ 	.short	0x0064
        /*001c*/ 	.short	0x0082
	.zero		2


//--------------------- .nv.info                  --------------------------
	.section	.nv.info,"",@"SHT_CUDA_INFO"
	.align	4


	//----- nvinfo : EIATTR_REGCOUNT
	.align		4
        /*0000*/ 	.byte	0x04, 0x2f
        /*0002*/ 	.short	(.L_41 - .L_40)
	.align		4
.L_40:
        /*0004*/ 	.word	index@(_Z11myBlockScanPfi)
        /*0008*/ 	.word	0x0000000c


	//----- nvinfo : EIATTR_FRAME_SIZE
	.align		4
.L_41:
        /*000c*/ 	.byte	0x04, 0x11
        /*000e*/ 	.short	(.L_43 - .L_42)
	.align		4
.L_42:
        /*0010*/ 	.word	index@(_Z11myBlockScanPfi)
        /*0014*/ 	.word	0x00000000


	//----- nvinfo : EIATTR_REGCOUNT
	.align		4
.L_43:
        /*0018*/ 	.byte	0x04, 0x2f
        /*001a*/ 	.short	(.L_45 - .L_44)
	.align		4
.L_44:
        /*001c*/ 	.word	index@(_Z13myShuffleScanPfi)
        /*0020*/ 	.word	0x0000001a


	//----- nvinfo : EIATTR_FRAME_SIZE
	.align		4
.L_45:
        /*0024*/ 	.byte	0x04, 0x11
        /*0026*/ 	.short	(.L_47 - .L_46)
	.align		4
.L_46:
        /*0028*/ 	.word	index@(_Z13myShuffleScanPfi)
        /*002c*/ 	.word	0x00000000


	//----- nvinfo : EIATTR_REGCOUNT
	.align		4
.L_47:
        /*0030*/ 	.byte	0x04, 0x2f
        /*0032*/ 	.short	(.L_49 - .L_48)
	.align		4
.L_48:
        /*0034*/ 	.word	index@(_ZN3cub18CUB_300001_SM_10006detail11EmptyKernelIvEEvv)
        /*0038*/ 	.word	0x00000004


	//----- nvinfo : EIATTR_FRAME_SIZE
	.align		4
.L_49:
        /*003c*/ 	.byte	0x04, 0x11
        /*003e*/ 	.short	(.L_51 - .L_50)
	.align		4
.L_50:
        /*0040*/ 	.word	index@(_ZN3cub18CUB_300001_SM_10006detail11EmptyKernelIvEEvv)
        /*0044*/ 	.word	0x00000000


	//----- nvinfo : EIATTR_MIN_STACK_SIZE
	.align		4
.L_51:
        /*0048*/ 	.byte	0x04, 0x12
        /*004a*/ 	.short	(.L_53 - .L_52)
	.align		4
.L_52:
        /*004c*/ 	.word	index@(_ZN3cub18CUB_300001_SM_10006detail11EmptyKernelIvEEvv)
        /*0050*/ 	.word	0x00000000


	//----- nvinfo : EIATTR_MIN_STACK_SIZE
	.align		4
.L_53:
        /*0054*/ 	.byte	0x04, 0x12
        /*0056*/ 	.short	(.L_55 - .L_54)
	.align		4
.L_54:
        /*0058*/ 	.word	index@(_Z13myShuffleScanPfi)
        /*005c*/ 	.word	0x00000000


	//----- nvinfo : EIATTR_MIN_STACK_SIZE
	.align		4
.L_55:
        /*0060*/ 	.byte	0x04, 0x12
        /*0062*/ 	.short	(.L_57 - .L_56)
	.align		4
.L_56:
        /*0064*/ 	.word	index@(_Z11myBlockScanPfi)
        /*0068*/ 	.word	0x00000000
.L_57:


//--------------------- .nv.compat                --------------------------
	.section	.nv.compat,"",@"SHT_CUDA_COMPAT_INFO"
	.align	4
        /*0000*/ 	.byte	0x02, 0x09, 0x00, 0x00, 0x02, 0x02, 0x01, 0x00, 0x02, 0x05, 0x05, 0x00, 0x03, 0x07, 0x01, 0x01
        /*0010*/ 	.byte	0x02, 0x03, 0x00, 0x00, 0x02, 0x06, 0x01, 0x00, 0x04, 0x0b, 0x08, 0x00, 0x09, 0x00, 0x00, 0x00
        /*0020*/ 	.byte	0x00, 0x00, 0x00, 0x00


//--------------------- .nv.info._ZN3cub18CUB_300001_SM_10006detail11EmptyKernelIvEEvv --------------------------
	.section	.nv.info._ZN3cub18CUB_300001_SM_10006detail11EmptyKernelIvEEvv,"",@"SHT_CUDA_INFO"
	.sectionflags	@""
	.align	4


	//----- nvinfo : EIATTR_CUDA_API_VERSION
	.align		4
        /*0000*/ 	.byte	0x04, 0x37
        /*0002*/ 	.short	(.L_59 - .L_58)
.L_58:
        /*0004*/ 	.word	0x00000082


	//----- nvinfo : EIATTR_SPARSE_MMA_MASK
	.align		4
.L_59:
        /*0008*/ 	.byte	0x03, 0x50
        /*000a*/ 	.short	0x0000


	//----- nvinfo : EIATTR_MAXREG_COUNT
	.align		4
        /*000c*/ 	.byte	0x03, 0x1b
        /*000e*/ 	.short	0x00ff


	//----- nvinfo : EIATTR_MERCURY_ISA_VERSION
	.align		4
        /*0010*/ 	.byte	0x03, 0x5f
        /*0012*/ 	.short	0x0101


	//----- nvinfo : EIATTR_VRC_CTA_INIT_COUNT
	.align		4
        /*0014*/ 	.byte	0x02, 0x4a
	.zero		1
	.zero		1


	//----- nvinfo : EIATTR_EXIT_INSTR_OFFSETS
	.align		4
        /*0018*/ 	.byte	0x04, 0x1c
        /*001a*/ 	.short	(.L_61 - .L_60)


	//   ....[0]....
.L_60:
        /*001c*/ 	.word	0x00000010


	//----- nvinfo : EIATTR_SW_WAR
	.align		4
.L_61:
        /*0020*/ 	.byte	0x04, 0x36
        /*0022*/ 	.short	(.L_63 - .L_62)
.L_62:
        /*0024*/ 	.word	0x00000008
.L_63:


//--------------------- .nv.info._Z13myShuffleScanPfi --------------------------
	.section	.nv.info._Z13myShuffleScanPfi,"",@"SHT_CUDA_INFO"
	.sectionflags	@""
	.align	4


	//----- nvinfo : EIATTR_CUDA_API_VERSION
	.align		4
        /*0000*/ 	.byte	0x04, 0x37
        /*0002*/ 	.short	(.L_65 - .L_64)
.L_64:
        /*0004*/ 	.word	0x00000082


	//----- nvinfo : EIATTR_KPARAM_INFO
	.align		4
.L_65:
        /*0008*/ 	.byte	0x04, 0x17
        /*000a*/ 	.short	(.L_67 - .L_66)
.L_66:
        /*000c*/ 	.word	0x00000000
        /*0010*/ 	.short	0x0001
        /*0012*/ 	.short	0x0008
        /*0014*/ 	.byte	0x00, 0xf0, 0x11, 0x00


	//----- nvinfo : EIATTR_KPARAM_INFO
	.align		4
.L_67:
        /*0018*/ 	.byte	0x04, 0x17
        /*001a*/ 	.short	(.L_69 - .L_68)
.L_68:
        /*001c*/ 	.word	0x00000000
        /*0020*/ 	.short	0x0000
        /*0022*/ 	.short	0x0000
        /*0024*/ 	.byte	0x00, 0xf5, 0x21, 0x00


	//----- nvinfo : EIATTR_SPARSE_MMA_MASK
	.align		4
.L_69:
        /*0028*/ 	.byte	0x03, 0x50
        /*002a*/ 	.short	0x0000


	//----- nvinfo : EIATTR_MAXREG_COUNT
	.align		4
        /*002c*/ 	.byte	0x03, 0x1b
        /*002e*/ 	.short	0x00ff


	//----- nvinfo : EIATTR_NUM_BARRIERS
	.align		4
        /*0030*/ 	.byte	0x02, 0x4c
        /*0032*/ 	.byte	0x01
	.zero		1


	//----- nvinfo : EIATTR_MERCURY_ISA_VERSION
	.align		4
        /*0034*/ 	.byte	0x03, 0x5f
        /*0036*/ 	.short	0x0101


	//----- nvinfo : EIATTR_COOP_GROUP_MASK_REGIDS
	.align		4
        /*0038*/ 	.byte	0x04, 0x29
        /*003a*/ 	.short	(.L_71 - .L_70)


	//   ....[0]....
.L_70:
        /*003c*/ 	.word	0xffffffff


	//   ....[1]....
        /*0040*/ 	.word	0xffffffff


	//   ....[2]....
        /*0044*/ 	.word	0xffffffff


	//   ....[3]....
        /*0048*/ 	.word	0xffffffff


	//   ....[4]....
        /*004c*/ 	.word	0xffffffff


	//   ....[5]....
        /*0050*/ 	.word	0xffffffff


	//   ....[6]....
        /*0054*/ 	.word	0xffffffff


	//   ....[7]....
        /*0058*/ 	.word	0xffffffff


	//   ....[8]....
        /*005c*/ 	.word	0xffffffff


	//   ....[9]....
        /*0060*/ 	.word	0xffffffff


	//   ....[10]....
        /*0064*/ 	.word	0x0500000a


	//   ....[11]....
        /*0068*/ 	.word	0x0500000a


	//   ....[12]....
        /*006c*/ 	.word	0x0500000a


	//   ....[13]....
        /*0070*/ 	.word	0x0500000a


	//   ....[14]....
        /*0074*/ 	.word	0x0500000a


	//----- nvinfo : EIATTR_COOP_GROUP_INSTR_OFFSETS
	.align		4
.L_71:
        /*0078*/ 	.byte	0x04, 0x28
        /*007a*/ 	.short	(.L_73 - .L_72)


	//   ....[0]....
.L_72:
        /*007c*/ 	.word	0x00000150


	//   ....[1]....
        /*0080*/ 	.word	0x00000180


	//   ....[2]....
        /*0084*/ 	.word	0x000001b0


	//   ....[3]....
        /*0088*/ 	.word	0x000001e0


	//   ....[4]....
        /*008c*/ 	.word	0x00000220


	//   ....[5]....
        /*0090*/ 	.word	0x000002e0


	//   ....[6]....
        /*0094*/ 	.word	0x00000380


	//   ....[7]....
        /*0098*/ 	.word	0x000003d0


	//   ....[8]....
        /*009c*/ 	.word	0x00000420


	//   ....[9]....
        /*00a0*/ 	.word	0x00000470


	//   ....[10]....
        /*00a4*/ 	.word	0x000005b0


	//   ....[11]....
        /*00a8*/ 	.word	0x00000670


	//   ....[12]....
        /*00ac*/ 	.word	0x00000710


	//   ....[13]....
        /*00b0*/ 	.word	0x000007b0


	//   ....[14]....
        /*00b4*/ 	.word	0x00000850


	//----- nvinfo : EIATTR_VRC_CTA_INIT_COUNT
	.align		4
.L_73:
        /*00b8*/ 	.byte	0x02, 0x4a
	.zero		1
	.zero		1


	//----- nvinfo : EIATTR_EXIT_INSTR_OFFSETS
	.align		4
        /*00bc*/ 	.byte	0x04, 0x1c
        /*00be*/ 	.short	(.L_75 - .L_74)


	//   ....[0]....
.L_74:
        /*00c0*/ 	.word	0x00000500


	//   ....[1]....
        /*00c4*/ 	.word	0x00000520


	//----- nvinfo : EIATTR_CRS_STACK_SIZE
	.align		4
.L_75:
        /*00c8*/ 	.byte	0x04, 0x1e
        /*00ca*/ 	.short	(.L_77 - .L_76)
.L_76:
        /*00cc*/ 	.word	0x00000000


	//----- nvinfo : EIATTR_CBANK_PARAM_SIZE
	.align		4
.L_77:
        /*00d0*/ 	.byte	0x03, 0x19
        /*00d2*/ 	.short	0x000c


	//----- nvinfo : EIATTR_PARAM_CBANK
	.align		4
        /*00d4*/ 	.byte	0x04, 0x0a
        /*00d6*/ 	.short	(.L_79 - .L_78)
	.align		4
.L_78:
        /*00d8*/ 	.word	index@(.nv.constant0._Z13myShuffleScanPfi)
        /*00dc*/ 	.short	0x0380
        /*00de*/ 	.short	0x000c


	//----- nvinfo : EIATTR_SW_WAR
	.align		4
.L_79:
        /*00e0*/ 	.byte	0x04, 0x36
        /*00e2*/ 	.short	(.L_81 - .L_80)
.L_80:
        /*00e4*/ 	.word	0x00000008
.L_81:


//--------------------- .nv.info._Z11myBlockScanPfi --------------------------
	.section	.nv.info._Z11myBlockScanPfi,"",@"SHT_CUDA_INFO"
	.sectionflags	@""
	.align	4


	//----- nvinfo : EIATTR_CUDA_API_VERSION
	.align		4
        /*0000*/ 	.byte	0x04, 0x37
        /*0002*/ 	.short	(.L_83 - .L_82)
.L_82:
        /*0004*/ 	.word	0x00000082


	//----- nvinfo : EIATTR_KPARAM_INFO
	.align		4
.L_83:
        /*0008*/ 	.byte	0x04, 0x17
        /*000a*/ 	.short	(.L_85 - .L_84)
.L_84:
        /*000c*/ 	.word	0x00000000
        /*0010*/ 	.short	0x0001
        /*0012*/ 	.short	0x0008
        /*0014*/ 	.byte	0x00, 0xf0, 0x11, 0x00


	//----- nvinfo : EIATTR_KPARAM_INFO
	.align		4
.L_85:
        /*0018*/ 	.byte	0x04, 0x17
        /*001a*/ 	.short	(.L_87 - .L_86)
.L_86:
        /*001c*/ 	.word	0x00000000
        /*0020*/ 	.short	0x0000
        /*0022*/ 	.short	0x0000
        /*0024*/ 	.byte	0x00, 0xf5, 0x21, 0x00


	//----- nvinfo : EIATTR_SPARSE_MMA_MASK
	.align		4
.L_87:
        /*0028*/ 	.byte	0x03, 0x50
        /*002a*/ 	.short	0x0000


	//----- nvinfo : EIATTR_MAXREG_COUNT
	.align		4
        /*002c*/ 	.byte	0x03, 0x1b
        /*002e*/ 	.short	0x00ff


	//----- nvinfo : EIATTR_NUM_BARRIERS
	.align		4
        /*0030*/ 	.byte	0x02, 0x4c
        /*0032*/ 	.byte	0x01
	.zero		1


	//----- nvinfo : EIATTR_MERCURY_ISA_VERSION
	.align		4
        /*0034*/ 	.byte	0x03, 0x5f
        /*0036*/ 	.short	0x0101


	//----- nvinfo : EIATTR_VRC_CTA_INIT_COUNT
	.align		4
        /*0038*/ 	.byte	0x02, 0x4a
	.zero		1
	.zero		1


	//----- nvinfo : EIATTR_EXIT_INSTR_OFFSETS
	.align		4
        /*003c*/ 	.byte	0x04, 0x1c
        /*003e*/ 	.short	(.L_89 - .L_88)


	//   ....[0]....
.L_88:
        /*0040*/ 	.word	0x000001f0


	//   ....[1]....
        /*0044*/ 	.word	0x00000220


	//----- nvinfo : EIATTR_CBANK_PARAM_SIZE
	.align		4
.L_89:
        /*0048*/ 	.byte	0x03, 0x19
        /*004a*/ 	.short	0x000c


	//----- nvinfo : EIATTR_PARAM_CBANK
	.align		4
        /*004c*/ 	.byte	0x04, 0x0a
        /*004e*/ 	.short	(.L_91 - .L_90)
	.align		4
.L_90:
        /*0050*/ 	.word	index@(.nv.constant0._Z11myBlockScanPfi)
        /*0054*/ 	.short	0x0380
        /*0056*/ 	.short	0x000c


	//----- nvinfo : EIATTR_SW_WAR
	.align		4
.L_91:
        /*0058*/ 	.byte	0x04, 0x36
        /*005a*/ 	.short	(.L_93 - .L_92)
.L_92:
        /*005c*/ 	.word	0x00000008
.L_93:


//--------------------- .nv.callgraph             --------------------------
	.section	.nv.callgraph,"",@"SHT_CUDA_CALLGRAPH"
	.align	4
	.sectionentsize	8
	.align		4
        /*0000*/ 	.word	0x00000000
	.align		4
        /*0004*/ 	.word	0xffffffff
	.align		4
        /*0008*/ 	.word	0x00000000
	.align		4
        /*000c*/ 	.word	0xfffffffe
	.align		4
        /*0010*/ 	.word	0x00000000
	.align		4
        /*0014*/ 	.word	0xfffffffd
	.align		4
        /*0018*/ 	.word	0x00000000
	.align		4
        /*001c*/ 	.word	0xfffffffc


//--------------------- .nv.constant4             --------------------------
	.section	.nv.constant4,"a",@progbits
	.align	8
	.align		8
.nv.constant4:
        /*0000*/ 	.dword	_ZN34_INTERNAL_93bdf738_4_k_cu_978d5b474cuda3std3__45__cpo5beginE
	.align		8
        /*0008*/ 	.dword	_ZN34_INTERNAL_93bdf738_4_k_cu_978d5b474cuda3std3__45__cpo3endE
	.align		8
        /*0010*/ 	.dword	_ZN34_INTERNAL_93bdf738_4_k_cu_978d5b474cuda3std3__45__cpo6cbeginE
	.align		8
        /*0018*/ 	.dword	_ZN34_INTERNAL_93bdf738_4_k_cu_978d5b474cuda3std3__45__cpo4cendE
	.align		8
        /*0020*/ 	.dword	_ZN34_INTERNAL_93bdf738_4_k_cu_978d5b474cuda3std3__45__cpo6rbeginE
	.align		8
        /*0028*/ 	.dword	_ZN34_INTERNAL_93bdf738_4_k_cu_978d5b474cuda3std3__45__cpo4rendE
	.align		8
        /*0030*/ 	.dword	_ZN34_INTERNAL_93bdf738_4_k_cu_978d5b474cuda3std3__45__cpo7crbeginE
	.align		8
        /*0038*/ 	.dword	_ZN34_INTERNAL_93bdf738_4_k_cu_978d5b474cuda3std3__45__cpo5crendE
	.align		8
        /*0040*/ 	.dword	_ZN34_INTERNAL_93bdf738_4_k_cu_978d5b474cuda3std3__436_GLOBAL__N__93bdf738_4_k_cu_978d5b476ignoreE
	.align		8
        /*0048*/ 	.dword	_ZN34_INTERNAL_93bdf738_4_k_cu_978d5b474cuda3std3__419piecewise_constructE
	.align		8
        /*0050*/ 	.dword	_ZN34_INTERNAL_93bdf738_4_k_cu_978d5b474cuda3std3__48in_placeE
	.align		8
        /*0058*/ 	.dword	_ZN34_INTERNAL_93bdf738_4_k_cu_978d5b474cuda3std3__420unreachable_sentinelE
	.align		8
        /*0060*/ 	.dword	_ZN34_INTERNAL_93bdf738_4_k_cu_978d5b474cuda3std3__47nulloptE
	.align		8
        /*0068*/ 	.dword	_ZN34_INTERNAL_93bdf738_4_k_cu_978d5b474cuda3std3__48unexpectE
	.align		8
        /*0070*/ 	.dword	_ZN34_INTERNAL_93bdf738_4_k_cu_978d5b474cuda3std6ranges3__45__cpo4swapE
	.align		8
        /*0078*/ 	.dword	_ZN34_INTERNAL_93bdf738_4_k_cu_978d5b474cuda3std6ranges3__45__cpo9iter_moveE
	.align		8
        /*0080*/ 	.dword	_ZN34_INTERNAL_93bdf738_4_k_cu_978d5b474cuda3std6ranges3__45__cpo5beginE
	.align		8
        /*0088*/ 	.dword	_ZN34_INTERNAL_93bdf738_4_k_cu_978d5b474cuda3std6ranges3__45__cpo3endE
	.align		8
        /*0090*/ 	.dword	_ZN34_INTERNAL_93bdf738_4_k_cu_978d5b474cuda3std6ranges3__45__cpo6cbeginE
	.align		8
        /*0098*/ 	.dword	_ZN34_INTERNAL_93bdf738_4_k_cu_978d5b474cuda3std6ranges3__45__cpo4cendE
	.align		8
        /*00a0*/ 	.dword	_ZN34_INTERNAL_93bdf738_4_k_cu_978d5b474cuda3std6ranges3__45__cpo7advanceE
	.align		8
        /*00a8*/ 	.dword	_ZN34_INTERNAL_93bdf738_4_k_cu_978d5b474cuda3std6ranges3__45__cpo9iter_swapE
	.align		8
        /*00b0*/ 	.dword	_ZN34_INTERNAL_93bdf738_4_k_cu_978d5b474cuda3std6ranges3__45__cpo4nextE
	.align		8
        /*00b8*/ 	.dword	_ZN34_INTERNAL_93bdf738_4_k_cu_978d5b474cuda3std6ranges3__45__cpo4prevE
	.align		8
        /*00c0*/ 	.dword	_ZN34_INTERNAL_93bdf738_4_k_cu_978d5b474cuda3std6ranges3__45__cpo4dataE
	.align		8
        /*00c8*/ 	.dword	_ZN34_INTERNAL_93bdf738_4_k_cu_978d5b474cuda3std6ranges3__45__cpo5cdataE
	.align		8
        /*00d0*/ 	.dword	_ZN34_INTERNAL_93bdf738_4_k_cu_978d5b474cuda3std6ranges3__45__cpo4sizeE
	.align		8
        /*00d8*/ 	.dword	_ZN34_INTERNAL_93bdf738_4_k_cu_978d5b474cuda3std6ranges3__45__cpo5ssizeE
	.align		8
        /*00e0*/ 	.dword	_ZN34_INTERNAL_93bdf738_4_k_cu_978d5b474cuda3std6ranges3__45__cpo8distanceE
	.align		8
        /*00e8*/ 	.dword	_ZN34_INTERNAL_93bdf738_4_k_cu_978d5b476thrust24THRUST_300001_SM_1000_NS6system6detail10sequential3seqE
	.align		8
        /*00f0*/ 	.dword	_ZN34_INTERNAL_93bdf738_4_k_cu_978d5b476thrust24THRUST_300001_SM_1000_NS12placeholders2_1E
	.align		8
        /*00f8*/ 	.dword	_ZN34_INTERNAL_93bdf738_4_k_cu_978d5b476thrust24THRUST_300001_SM_1000_NS12placeholders2_2E
	.align		8
        /*0100*/ 	.dword	_ZN34_INTERNAL_93bdf738_4_k_cu_978d5b476thrust24THRUST_300001_SM_1000_NS12placeholders2_3E
	.align		8
        /*0108*/ 	.dword	_ZN34_INTERNAL_93bdf738_4_k_cu_978d5b476thrust24THRUST_300001_SM_1000_NS12placeholders2_4E
	.align		8
        /*0110*/ 	.dword	_ZN34_INTERNAL_93bdf738_4_k_cu_978d5b476thrust24THRUST_300001_SM_1000_NS12placeholders2_5E
	.align		8
        /*0118*/ 	.dword	_ZN34_INTERNAL_93bdf738_4_k_cu_978d5b476thrust24THRUST_300001_SM_1000_NS12placeholders2_6E
	.align		8
        /*0120*/ 	.dword	_ZN34_INTERNAL_93bdf738_4_k_cu_978d5b476thrust24THRUST_300001_SM_1000_NS12placeholders2_7E
	.align		8
        /*0128*/ 	.dword	_ZN34_INTERNAL_93bdf738_4_k_cu_978d5b476thrust24THRUST_300001_SM_1000_NS12placeholders2_8E
	.align		8
        /*0130*/ 	.dword	_ZN34_INTERNAL_93bdf738_4_k_cu_978d5b476thrust24THRUST_300001_SM_1000_NS12placeholders2_9E
	.align		8
        /*0138*/ 	.dword	_ZN34_INTERNAL_93bdf738_4_k_cu_978d5b476thrust24THRUST_300001_SM_1000_NS12placeholders3_10E


//--------------------- .text._ZN3cub18CUB_300001_SM_10006detail11EmptyKernelIvEEvv --------------------------
	.section	.text._ZN3cub18CUB_300001_SM_10006detail11EmptyKernelIvEEvv,"ax",@progbits
	.align	128
        .global         _ZN3cub18CUB_300001_SM_10006detail11EmptyKernelIvEEvv
        .type           _ZN3cub18CUB_300001_SM_10006detail11EmptyKernelIvEEvv,@function
        .size           _ZN3cub18CUB_300001_SM_10006detail11EmptyKernelIvEEvv,(.L_x_13 - _ZN3cub18CUB_300001_SM_10006detail11EmptyKernelIvEEvv)
        .other          _ZN3cub18CUB_300001_SM_10006detail11EmptyKernelIvEEvv,@"STO_CUDA_ENTRY STV_DEFAULT"
_ZN3cub18CUB_300001_SM_10006detail11EmptyKernelIvEEvv:
.text._ZN3cub18CUB_300001_SM_10006detail11EmptyKernelIvEEvv:
[----:B------:R-:W-:Y:S01]  /*0000*/  LDC R1, c[0x0][0x37c] ;  /* 0x0000df00ff017b82 */ /* 0x000fe20000000800 */
[----:B------:R-:W-:Y:S05]  /*0010*/  EXIT ;  /* 0x000000000000794d */ /* 0x000fea0003800000 */
.L_x_0:
[----:B------:R-:W-:-:S00]  /*0020*/  BRA `(.L_x_0) ;  /* 0xfffffffc00fc7947 */ /* 0x000fc0000383ffff */
[----:B------:R-:W-:-:S00]  /*0030*/  NOP ;  /* 0x0000000000007918 */ /* 0x000fc00000000000 */
        /* <DEDUP_REMOVED lines=12> */
.L_x_13:


//--------------------- .text._Z13myShuffleScanPfi --------------------------
	.section	.text._Z13myShuffleScanPfi,"ax",@progbits
	.align	128
        .global         _Z13myShuffleScanPfi
        .type           _Z13myShuffleScanPfi,@function
        .size           _Z13myShuffleScanPfi,(.L_x_14 - _Z13myShuffleScanPfi)
        .other          _Z13myShuffleScanPfi,@"STO_CUDA_ENTRY STV_DEFAULT"
_Z13myShuffleScanPfi:
.text._Z13myShuffleScanPfi:
[----:B------:R-:W-:Y:S01]  /*0000*/  LDC R1, c[0x0][0x37c] ;  /* 0x0000df00ff017b82 */ /* 0x000fe20000000800 */
[----:B------:R-:W0:Y:S01]  /*0010*/  S2R R0, SR_TID.X ;  /* 0x0000000000007919 */ /* 0x000e220000002100 */
[----:B------:R-:W0:Y:S06]  /*0020*/  LDCU UR4, c[0x0][0x388] ;  /* 0x00007100ff0477ac */ /* 0x000e2c0008000800 */
[----:B------:R-:W1:Y:S01]  /*0030*/  LDC.64 R2, c[0x0][0x380] ;  /* 0x0000e000ff027b82 */ /* 0x000e620000000a00 */
[----:B------:R-:W-:Y:S01]  /*0040*/  IMAD.MOV.U32 R8, RZ, RZ, RZ ;  /* 0x000000ffff087224 */ /* 0x000fe200078e00ff */
[----:B------:R-:W2:Y:S01]  /*0050*/  LDCU.64 UR6, c[0x0][0x358] ;  /* 0x00006b00ff0677ac */ /* 0x000ea20008000a00 */
[C---:B0-----:R-:W-:Y:S01]  /*0060*/  ISETP.GE.AND P5, PT, R0.reuse, UR4, PT ;  /* 0x0000000400007c0c */ /* 0x041fe2000bfa6270 */
[----:B-1----:R-:W-:-:S12]  /*0070*/  IMAD.WIDE.U32 R2, R0, 0x4, R2 ;  /* 0x0000000400027825 */ /* 0x002fd800078e0002 */
[----:B--2---:R-:W2:Y:S01]  /*0080*/  @!P5 LDG.E R8, desc[UR6][R2.64] ;  /* 0x000000060208d981 */ /* 0x004ea2000c1e1900 */
[----:B------:R-:W-:Y:S01]  /*0090*/  LOP3.LUT P0, R4, R0, 0x1f, RZ, 0xc0, !PT ;  /* 0x0000001f00047812 */ /* 0x000fe2000780c0ff */
[----:B------:R-:W0:Y:S01]  /*00a0*/  LDCU UR4, c[0x0][0x360] ;  /* 0x00006c00ff0477ac */ /* 0x000e220008000800 */
[----:B------:R-:W1:Y:S01]  /*00b0*/  S2UR UR5, SR_CgaCtaId ;  /* 0x00000000000579c3 */ /* 0x000e620000008800 */
[----:B------:R-:W3:Y:S01]  /*00c0*/  S2R R7, SR_TID.Y ;  /* 0x0000000000077919 */ /* 0x000ee20000002200 */
[----:B------:R-:W3:Y:S01]  /*00d0*/  LDCU UR8, c[0x0][0x364] ;  /* 0x00006c80ff0877ac */ /* 0x000ee20008000800 */
[----:B------:R-:W3:Y:S02]  /*00e0*/  S2R R6, SR_TID.Z ;  /* 0x0000000000067919 */ /* 0x000ee40000002300 */
[----:B---3--:R-:W-:-:S04]  /*00f0*/  IMAD R7, R6, UR8, R7 ;  /* 0x0000000806077c24 */ /* 0x008fc8000f8e0207 */
[----:B0-----:R-:W-:Y:S01]  /*0100*/  IMAD R7, R7, UR4, R0 ;  /* 0x0000000407077c24 */ /* 0x001fe2000f8e0200 */
[----:B------:R-:W-:Y:S02]  /*0110*/  UMOV UR4, 0x400 ;  /* 0x0000040000047882 */ /* 0x000fe40000000000 */
[----:B-1----:R-:W-:Y:S02]  /*0120*/  ULEA UR4, UR5, UR4, 0x18 ;  /* 0x0000000405047291 */ /* 0x002fe4000f8ec0ff */
[----:B------:R-:W-:-:S04]  /*0130*/  LOP3.LUT R7, R7, 0x1f, RZ, 0xc0, !PT ;  /* 0x0000001f07077812 */ /* 0x000fc800078ec0ff */
[----:B------:R-:W-:Y:S01]  /*0140*/  ISETP.NE.AND P1, PT, R7, 0x1f, PT ;  /* 0x0000001f0700780c */ /* 0x000fe20003f25270 */
[----:B--2---:R-:W0:Y:S02]  /*0150*/  SHFL.UP PT, R5, R8, 0x1, RZ ;  /* 0x0420000008057989 */ /* 0x004e2400000e00ff */
[----:B0-----:R-:W-:Y:S01]  /*0160*/  @P0 FADD R8, R5, R8 ;  /* 0x0000000805080221 */ /* 0x001fe20000000000 */
[----:B------:R-:W-:-:S04]  /*0170*/  ISETP.GE.U32.AND P0, PT, R4, 0x2, PT ;  /* 0x000000020400780c */ /* 0x000fc80003f06070 */
[----:B------:R-:W0:Y:S09]  /*0180*/  SHFL.UP PT, R5, R8, 0x2, RZ ;  /* 0x0440000008057989 */ /* 0x000e3200000e00ff */
[----:B0-----:R-:W-:Y:S01]  /*0190*/  @P0 FADD R8, R8, R5 ;  /* 0x0000000508080221 */ /* 0x001fe20000000000 */
[----:B------:R-:W-:-:S04]  /*01a0*/  ISETP.GE.U32.AND P0, PT, R4, 0x4, PT ;  /* 0x000000040400780c */ /* 0x000fc80003f06070 */
[----:B------:R-:W0:Y:S09]  /*01b0*/  SHFL.UP PT, R5, R8, 0x4, RZ ;  /* 0x0480000008057989 */ /* 0x000e3200000e00ff */
[----:B0-----:R-:W-:Y:S01]  /*01c0*/  @P0 FADD R8, R8, R5 ;  /* 0x0000000508080221 */ /* 0x001fe20000000000 */
[----:B------:R-:W-:-:S04]  /*01d0*/  ISETP.GE.U32.AND P0, PT, R4, 0x8, PT ;  /* 0x000000080400780c */ /* 0x000fc80003f06070 */
[----:B------:R-:W0:Y:S09]  /*01e0*/  SHFL.UP PT, R5, R8, 0x8, RZ ;  /* 0x0500000008057989 */ /* 0x000e3200000e00ff */
[----:B0-----:R-:W-:Y:S01]  /*01f0*/  @P0 FADD R8, R8, R5 ;  /* 0x0000000508080221 */ /* 0x001fe20000000000 */
[----:B------:R-:W-:-:S02]  /*0200*/  ISETP.GE.U32.AND P0, PT, R4, 0x10, PT ;  /* 0x000000100400780c */ /* 0x000fc40003f06070 */
[----:B------:R-:W-:Y:S02]  /*0210*/  SHF.R.U32.HI R4, RZ, 0x3, R0 ;  /* 0x00000003ff047819 */ /* 0x000fe40000011600 */
[----:B------:R-:W0:Y:S02]  /*0220*/  SHFL.UP PT, R5, R8, 0x10, RZ ;  /* 0x0600000008057989 */ /* 0x000e2400000e00ff */
[----:B------:R-:W-:-:S07]  /*0230*/  LOP3.LUT R4, R4, 0x7c, RZ, 0xc0, !PT ;  /* 0x0000007c04047812 */ /* 0x000fce00078ec0ff */
[----:B0-----:R-:W-:Y:S01]  /*0240*/  @P0 FADD R8, R8, R5 ;  /* 0x0000000508080221 */ /* 0x001fe20000000000 */
[----:B------:R-:W-:-:S03]  /*0250*/  ISETP.GT.U32.AND P0, PT, R0, 0x1f, PT ;  /* 0x0000001f0000780c */ /* 0x000fc60003f04070 */
[----:B------:R-:W-:-:S05]  /*0260*/  IMAD.MOV.U32 R5, RZ, RZ, R8 ;  /* 0x000000ffff057224 */ /* 0x000fca00078e0008 */
[----:B------:R0:W-:Y:S01]  /*0270*/  @!P1 STS [R4+UR4], R5 ;  /* 0x0000000504009988 */ /* 0x0001e20008000804 */
[----:B------:R-:W-:Y:S06]  /*0280*/  BAR.SYNC.DEFER_BLOCKING 0x0 ;  /* 0x0000000000007b1d */ /* 0x000fec0000010000 */
[----:B------:R-:W-:Y:S05]  /*0290*/  @P0 BRA `(.L_x_1) ;  /* 0x0000000000840947 */ /* 0x000fea0003800000 */
[----:B------:R-:W-:Y:S01]  /*02a0*/  LEA R6, R7, UR4, 0x2 ;  /* 0x0000000407067c11 */ /* 0x000fe2000f8e10ff */
[----:B------:R-:W-:-:S04]  /*02b0*/  UMOV UR5, 0xffffffff ;  /* 0xffffffff00057882 */ /* 0x000fc80000000000 */
[----:B------:R1:W2:Y:S01]  /*02c0*/  LDS R8, [R6] ;  /* 0x0000000006087984 */ /* 0x0002a20000000800 */
[----:B------:R-:W-:Y:S05]  /*02d0*/  BRA.DIV UR5, `(.L_x_2) ;  /* 0x0000000205947947 */ /* 0x000fea000b800000 */
[----:B--2---:R-:W2:Y:S01]  /*02e0*/  SHFL.UP PT, R9, R8, 0x1, RZ ;  /* 0x0420000008097989 */ /* 0x004ea200000e00ff */
[C---:B------:R-:W-:Y:S02]  /*02f0*/  ISETP.NE.AND P0, PT, R7.reuse, RZ, PT ;  /* 0x000000ff0700720c */ /* 0x040fe40003f05270 */
[C---:B------:R-:W-:Y:S02]  /*0300*/  ISETP.GE.U32.AND P1, PT, R7.reuse, 0x2, PT ;  /* 0x000000020700780c */ /* 0x040fe40003f26070 */
[C---:B------:R-:W-:Y:S02]  /*0310*/  ISETP.GE.U32.AND P2, PT, R7.reuse, 0x4, PT ;  /* 0x000000040700780c */ /* 0x040fe40003f46070 */
[----:B------:R-:W-:-:S07]  /*0320*/  ISETP.GE.U32.AND P3, PT, R7, 0x8, PT ;  /* 0x000000080700780c */ /* 0x000fce0003f66070 */
[----:B--2---:R-:W-:Y:S01]  /*0330*/  @P0 FADD R11, R9, R8 ;  /* 0x00000008090b0221 */ /* 0x004fe20000000000 */
[----:B------:R-:W-:-:S03]  /*0340*/  MOV R9, R8 ;  /* 0x0000000800097202 */ /* 0x000fc60000000f00 */
[--C-:B------:R-:W-:Y:S01]  /*0350*/  @P0 IMAD.MOV.U32 R9, RZ, RZ, R11.reuse ;  /* 0x000000ffff090224 */ /* 0x100fe200078e000b */
[----:B------:R-:W-:Y:S01]  /*0360*/  @P0 STS [R6], R11 ;  /* 0x0000000b06000388 */ /* 0x000fe20000000800 */
[----:B------:R-:W-:-:S03]  /*0370*/  @P0 IMAD.MOV.U32 R8, RZ, RZ, R11 ;  /* 0x000000ffff080224 */ /* 0x000fc600078e000b */
[----:B------:R-:W2:Y:S02]  /*0380*/  SHFL.UP PT, R13, R9, 0x2, RZ ;  /* 0x04400000090d7989 */ /* 0x000ea400000e00ff */
[----:B--2---:R-:W-:-:S04]  /*0390*/  @P1 FADD R13, R8, R13 ;  /* 0x0000000d080d1221 */ /* 0x004fc80000000000 */
[----:B------:R-:W-:Y:S01]  /*03a0*/  @P1 IMAD.MOV.U32 R8, RZ, RZ, R13 ;  /* 0x000000ffff081224 */ /* 0x000fe200078e000d */
[----:B------:R-:W-:Y:S01]  /*03b0*/  @P1 MOV R9, R13 ;  /* 0x0000000d00091202 */ /* 0x000fe20000000f00 */
[----:B------:R-:W-:Y:S04]  /*03c0*/  @P1 STS [R6], R13 ;  /* 0x0000000d06001388 */ /* 0x000fe80000000800 */
        /* <DEDUP_REMOVED lines=9> */
[----:B------:R2:W-:Y:S04]  /*0460*/  @P3 STS [R6], R17 ;  /* 0x0000001106003388 */ /* 0x0005e80000000800 */
[----:B------:R2:W3:Y:S02]  /*0470*/  SHFL.UP PT, R19, R9, 0x10, RZ ;  /* 0x0600000009137989 */ /* 0x0004e400000e00ff */
.L_x_8:
[----:B------:R-:W-:-:S13]  /*0480*/  ISETP.GE.U32.AND P0, PT, R7, 0x10, PT ;  /* 0x000000100700780c */ /* 0x000fda0003f06070 */
[----:B---3--:R-:W-:-:S05]  /*0490*/  @P0 FADD R19, R19, R8 ;  /* 0x0000000813130221 */ /* 0x008fca0000000000 */
[----:B------:R3:W-:Y:S02]  /*04a0*/  @P0 STS [R6], R19 ;  /* 0x0000001306000388 */ /* 0x0007e40000000800 */
.L_x_1:
[----:B------:R-:W-:Y:S05]  /*04b0*/  WARPSYNC.ALL ;  /* 0x0000000000007948 */ /* 0x000fea0003800000 */
[----:B------:R-:W-:Y:S01]  /*04c0*/  BAR.SYNC.DEFER_BLOCKING 0x0 ;  /* 0x0000000000007b1d */ /* 0x000fe20000010000 */
[----:B------:R-:W-:-:S13]  /*04d0*/  ISETP.GE.U32.AND P0, PT, R0, 0x21, PT ;  /* 0x000000210000780c */ /* 0x000fda0003f06070 */
[----:B0-----:R-:W0:Y:S02]  /*04e0*/  @P0 LDS R4, [R4+UR4+-0x4] ;  /* 0xfffffc0404040984 */ /* 0x001e240008000800 */
[----:B0-----:R-:W-:Y:S01]  /*04f0*/  @P0 FADD R5, R5, R4 ;  /* 0x0000000405050221 */ /* 0x001fe20000000000 */
[----:B------:R-:W-:Y:S06]  /*0500*/  @P5 EXIT ;  /* 0x000000000000594d */ /* 0x000fec0003800000 */
[----:B------:R-:W-:Y:S01]  /*0510*/  STG.E desc[UR6][R2.64], R5 ;  /* 0x0000000502007986 */ /* 0x000fe2000c101906 */
[----:B------:R-:W-:Y:S05]  /*0520*/  EXIT ;  /* 0x000000000000794d */ /* 0x000fea0003800000 */
.L_x_2:
[----:B------:R-:W-:Y:S01]  /*0530*/  HFMA2 R23, -RZ, RZ, 0, 0 ;  /* 0x00000000ff177431 */ /* 0x000fe200000001ff */
[----:B--2---:R-:W-:Y:S01]  /*0540*/  MOV R21, R8 ;  /* 0x0000000800157202 */ /* 0x004fe20000000f00 */
[----:B------:R-:W-:Y:S01]  /*0550*/  IMAD.MOV.U32 R12, RZ, RZ, 0x1 ;  /* 0x00000001ff0c7424 */ /* 0x000fe200078e00ff */
[C---:B------:R-:W-:Y:S01]  /*0560*/  ISETP.NE.AND P1, PT, R7.reuse, RZ, PT ;  /* 0x000000ff0700720c */ /* 0x040fe20003f25270 */
[----:B------:R-:W-:Y:S01]  /*0570*/  IMAD.MOV.U32 R10, RZ, RZ, -0x1 ;  /* 0xffffffffff0a7424 */ /* 0x000fe200078e00ff */
[C---:B------:R-:W-:Y:S02]  /*0580*/  ISETP.GE.U32.AND P2, PT, R7.reuse, 0x2, PT ;  /* 0x000000020700780c */ /* 0x040fe40003f46070 */
[----:B------:R-:W-:-:S13]  /*0590*/  ISETP.GE.U32.AND P3, PT, R7, 0x4, PT ;  /* 0x000000040700780c */ /* 0x000fda0003f66070 */
[----:B01----:R-:W-:Y:S05]  /*05a0*/  WARPSYNC.COLLECTIVE R10, `(.L_x_3) ;  /* 0x000000000a087348 */ /* 0x003fea0003c00000 */
[----:B------:R2:W3:Y:S02]  /*05b0*/  SHFL.UP P0, R19, R21, R12, R23 ;  /* 0x0400000c15137389 */ /* 0x0004e40000000017 */
[----:B0123--:R-:W-:Y:S05]  /*05c0*/  ENDCOLLECTIVE ;  /* 0x000000000000791b */ /* 0x00ffea0003800000 */
.L_x_3:
[----:B------:R-:W-:Y:S01]  /*05d0*/  ISETP.GE.U32.AND P4, PT, R7, 0x8, PT ;  /* 0x000000080700780c */ /* 0x000fe20003f86070 */
[----:B------:R-:W-:Y:S01]  /*05e0*/  HFMA2 R12, -RZ, RZ, 0, 1.1920928955078125e-07 ;  /* 0x00000002ff0c7431 */ /* 0x000fe200000001ff */
[----:B------:R-:W-:-:S05]  /*05f0*/  MOV R9, R19 ;  /* 0x0000001300097202 */ /* 0x000fca0000000f00 */
[--C-:B------:R-:W-:Y:S01]  /*0600*/  @P1 FADD R11, R9, R8.reuse ;  /* 0x00000008090b1221 */ /* 0x100fe20000000000 */
[----:B------:R-:W-:-:S04]  /*0610*/  IMAD.MOV.U32 R9, RZ, RZ, R8 ;  /* 0x000000ffff097224 */ /* 0x000fc800078e0008 */
[-C--:B------:R-:W-:Y:S01]  /*0620*/  @P1 MOV R9, R11.reuse ;  /* 0x0000000b00091202 */ /* 0x080fe20000000f00 */
[----:B------:R0:W-:Y:S01]  /*0630*/  @P1 STS [R6], R11 ;  /* 0x0000000b06001388 */ /* 0x0001e20000000800 */
[----:B------:R-:W-:-:S03]  /*0640*/  @P1 MOV R8, R11 ;  /* 0x0000000b00081202 */ /* 0x000fc60000000f00 */
[----:B------:R-:W-:-:S07]  /*0650*/  IMAD.MOV.U32 R21, RZ, RZ, R9 ;  /* 0x000000ffff157224 */ /* 0x000fce00078e0009 */
[----:B0-----:R-:W-:Y:S05]  /*0660*/  WARPSYNC.COLLECTIVE R10, `(.L_x_4) ;  /* 0x000000000a087348 */ /* 0x001fea0003c00000 */
[----:B------:R1:W2:Y:S02]  /*0670*/  SHFL.UP P0, R19, R21, R12, R23 ;  /* 0x0400000c15137389 */ /* 0x0002a40000000017 */
[----:B012---:R-:W-:Y:S05]  /*0680*/  ENDCOLLECTIVE ;  /* 0x000000000000791b */ /* 0x007fea0003800000 */
.L_x_4:
[----:B------:R-:W-:Y:S02]  /*0690*/  IMAD.MOV.U32 R12, RZ, RZ, 0x4 ;  /* 0x00000004ff0c7424 */ /* 0x000fe400078e00ff */
[----:B------:R-:W-:-:S04]  /*06a0*/  IMAD.MOV.U32 R13, RZ, RZ, R19 ;  /* 0x000000ffff0d7224 */ /* 0x000fc800078e0013 */
[----:B------:R-:W-:-:S04]  /*06b0*/  @P2 FADD R13, R8, R13 ;  /* 0x0000000d080d2221 */ /* 0x000fc80000000000 */
[--C-:B------:R-:W-:Y:S01]  /*06c0*/  @P2 IMAD.MOV.U32 R9, RZ, RZ, R13.reuse ;  /* 0x000000ffff092224 */ /* 0x100fe200078e000d */
[----:B------:R0:W-:Y:S01]  /*06d0*/  @P2 STS [R6], R13 ;  /* 0x0000000d06002388 */ /* 0x0001e20000000800 */
[----:B------:R-:W-:-:S03]  /*06e0*/  @P2 IMAD.MOV.U32 R8, RZ, RZ, R13 ;  /* 0x000000ffff082224 */ /* 0x000fc600078e000d */
[----:B------:R-:W-:-:S07]  /*06f0*/  MOV R21, R9 ;  /* 0x0000000900157202 */ /* 0x000fce0000000f00 */
[----:B0-----:R-:W-:Y:S05]  /*0700*/  WARPSYNC.COLLECTIVE R10, `(.L_x_5) ;  /* 0x000000000a087348 */ /* 0x001fea0003c00000 */
[----:B------:R1:W2:Y:S02]  /*0710*/  SHFL.UP P0, R19, R21, R12, R23 ;  /* 0x0400000c15137389 */ /* 0x0002a40000000017 */
[----:B012---:R-:W-:Y:S05]  /*0720*/  ENDCOLLECTIVE ;  /* 0x000000000000791b */ /* 0x007fea0003800000 */
.L_x_5:
[----:B------:R-:W-:Y:S01]  /*0730*/  HFMA2 R12, -RZ, RZ, 0, 4.76837158203125e-07 ;  /* 0x00000008ff0c7431 */ /* 0x000fe200000001ff */
[----:B------:R-:W-:-:S05]  /*0740*/  MOV R15, R19 ;  /* 0x00000013000f7202 */ /* 0x000fca0000000f00 */
[----:B------:R-:W-:-:S05]  /*0750*/  @P3 FADD R15, R8, R15 ;  /* 0x0000000f080f3221 */ /* 0x000fca0000000000 */
[-C--:B------:R-:W-:Y:S01]  /*0760*/  @P3 MOV R9, R15.reuse ;  /* 0x0000000f00093202 */ /* 0x080fe20000000f00 */
[----:B------:R0:W-:Y:S01]  /*0770*/  @P3 STS [R6], R15 ;  /* 0x0000000f06003388 */ /* 0x0001e20000000800 */
[----:B------:R-:W-:-:S03]  /*0780*/  @P3 MOV R8, R15 ;  /* 0x0000000f00083202 */ /* 0x000fc60000000f00 */
[----:B------:R-:W-:-:S07]  /*0790*/  IMAD.MOV.U32 R21, RZ, RZ, R9 ;  /* 0x000000ffff157224 */ /* 0x000fce00078e0009 */
[----:B0-----:R-:W-:Y:S05]  /*07a0*/  WARPSYNC.COLLECTIVE R10, `(.L_x_6) ;  /* 0x000000000a087348 */ /* 0x001fea0003c00000 */
[----:B------:R1:W2:Y:S02]  /*07b0*/  SHFL.UP P0, R19, R21, R12, R23 ;  /* 0x0400000c15137389 */ /* 0x0002a40000000017 */
[----:B012---:R-:W-:Y:S05]  /*07c0*/  ENDCOLLECTIVE ;  /* 0x000000000000791b */ /* 0x007fea0003800000 */
.L_x_6:
[----:B------:R-:W-:Y:S02]  /*07d0*/  IMAD.MOV.U32 R12, RZ, RZ, 0x10 ;  /* 0x00000010ff0c7424 */ /* 0x000fe400078e00ff */
[----:B------:R-:W-:-:S04]  /*07e0*/  IMAD.MOV.U32 R17, RZ, RZ, R19 ;  /* 0x000000ffff117224 */ /* 0x000fc800078e0013 */
[----:B------:R-:W-:-:S04]  /*07f0*/  @P4 FADD R17, R8, R17 ;  /* 0x0000001108114221 */ /* 0x000fc80000000000 */
[----:B------:R-:W-:Y:S01]  /*0800*/  @P4 IMAD.MOV.U32 R9, RZ, RZ, R17 ;  /* 0x000000ffff094224 */ /* 0x000fe200078e0011 */
[----:B------:R0:W-:Y:S01]  /*0810*/  @P4 STS [R6], R17 ;  /* 0x0000001106004388 */ /* 0x0001e20000000800 */
[----:B------:R-:W-:-:S03]  /*0820*/  @P4 MOV R8, R17 ;  /* 0x0000001100084202 */ /* 0x000fc60000000f00 */
[----:B------:R-:W-:-:S07]  /*0830*/  MOV R21, R9 ;  /* 0x0000000900157202 */ /* 0x000fce0000000f00 */
[----:B0-----:R-:W-:Y:S05]  /*0840*/  WARPSYNC.COLLECTIVE R10, `(.L_x_7) ;  /* 0x000000000a087348 */ /* 0x001fea0003c00000 */
[----:B------:R1:W2:Y:S02]  /*0850*/  SHFL.UP P0, R19, R21, R12, R23 ;  /* 0x0400000c15137389 */ /* 0x0002a40000000017 */
[----:B012---:R-:W-:Y:S05]  /*0860*/  ENDCOLLECTIVE ;  /* 0x000000000000791b */ /* 0x007fea0003800000 */
.L_x_7:
[----:B------:R-:W-:Y:S05]  /*0870*/  BRA `(.L_x_8) ;  /* 0xfffffffc00007947 */ /* 0x000fea000383ffff */
.L_x_9:
        /* <DEDUP_REMOVED lines=16> */
.L_x_14:


//--------------------- .text._Z11myBlockScanPfi  --------------------------
	.section	.text._Z11myBlockScanPfi,"ax",@progbits
	.align	128
        .global         _Z11myBlockScanPfi
        .type           _Z11myBlockScanPfi,@function
        .size           _Z11myBlockScanPfi,(.L_x_15 - _Z11myBlockScanPfi)
        .other          _Z11myBlockScanPfi,@"STO_CUDA_ENTRY STV_DEFAULT"
_Z11myBlockScanPfi:
.text._Z11myBlockScanPfi:
        /* <DEDUP_REMOVED lines=9> */
[----:B------:R-:W0:Y:S01]  /*0090*/  S2UR UR5, SR_CgaCtaId ;  /* 0x00000000000579c3 */ /* 0x000e220000008800 */
[----:B------:R-:W-:Y:S01]  /*00a0*/  UMOV UR4, 0x400 ;  /* 0x0000040000047882 */ /* 0x000fe20000000000 */
[----:B------:R-:W-:Y:S02]  /*00b0*/  UISETP.GE.AND UP0, UPT, UR6, 0x2, UPT ;  /* 0x000000020600788c */ /* 0x000fe4000bf06270 */
[----:B0-----:R-:W-:-:S06]  /*00c0*/  ULEA UR4, UR5, UR4, 0x18 ;  /* 0x0000000405047291 */ /* 0x001fcc000f8ec0ff */
[----:B------:R-:W-:-:S05]  /*00d0*/  LEA R0, R9, UR4, 0x2 ;  /* 0x0000000409007c11 */ /* 0x000fca000f8e10ff */
[----:B--2---:R0:W-:Y:S01]  /*00e0*/  STS [R0], R5 ;  /* 0x0000000500007388 */ /* 0x0041e20000000800 */
[----:B------:R-:W-:Y:S06]  /*00f0*/  BAR.SYNC.DEFER_BLOCKING 0x0 ;  /* 0x0000000000007b1d */ /* 0x000fec0000010000 */
[----:B------:R-:W-:Y:S05]  /*0100*/  BRA.U !UP0, `(.L_x_10) ;  /* 0x0000000108347547 */ /* 0x000fea000b800000 */
[----:B------:R-:W1:Y:S01]  /*0110*/  LDCU UR6, c[0x0][0x388] ;  /* 0x00007100ff0677ac */ /* 0x000e620008000800 */
[----:B------:R-:W-:-:S05]  /*0120*/  UMOV UR5, 0x1 ;  /* 0x0000000100057882 */ /* 0x000fca0000000000 */
.L_x_11:
[----:B------:R-:W-:-:S13]  /*0130*/  ISETP.GT.U32.AND P0, PT, R9, UR5, PT ;  /* 0x0000000509007c0c */ /* 0x000fda000bf04070 */
[----:B------:R-:W-:Y:S01]  /*0140*/  @P0 VIADD R4, R9, -UR5 ;  /* 0x8000000509040c36 */ /* 0x000fe20008000000 */
[----:B------:R-:W-:-:S04]  /*0150*/  USHF.L.U32 UR5, UR5, 0x1, URZ ;  /* 0x0000000105057899 */ /* 0x000fc800080006ff */
[----:B0-----:R-:W-:Y:S01]  /*0160*/  @P0 LEA R5, R4, UR4, 0x2 ;  /* 0x0000000404050c11 */ /* 0x001fe2000f8e10ff */
[----:B-1----:R-:W-:Y:S01]  /*0170*/  UISETP.GE.AND UP0, UPT, UR5, UR6, UPT ;  /* 0x000000060500728c */ /* 0x002fe2000bf06270 */
[----:B------:R-:W-:Y:S04]  /*0180*/  @P0 LDS R4, [R0] ;  /* 0x0000000000040984 */ /* 0x000fe80000000800 */
[----:B------:R-:W0:Y:S02]  /*0190*/  @P0 LDS R5, [R5] ;  /* 0x0000000005050984 */ /* 0x000e240000000800 */
[----:B0-2---:R-:W-:-:S05]  /*01a0*/  @P0 FADD R7, R4, R5 ;  /* 0x0000000504070221 */ /* 0x005fca0000000000 */
[----:B------:R2:W-:Y:S01]  /*01b0*/  @P0 STS [R0], R7 ;  /* 0x0000000700000388 */ /* 0x0005e20000000800 */
[----:B------:R-:W-:Y:S06]  /*01c0*/  BAR.SYNC.DEFER_BLOCKING 0x0 ;  /* 0x0000000000007b1d */ /* 0x000fec0000010000 */
[----:B------:R-:W-:Y:S05]  /*01d0*/  BRA.U !UP0, `(.L_x_11) ;  /* 0xfffffffd08d47547 */ /* 0x000fea000b83ffff */
.L_x_10:
[----:B------:R-:W-:-:S13]  /*01e0*/  ISETP.GE.AND P0, PT, R9, UR6, PT ;  /* 0x0000000609007c0c */ /* 0x000fda000bf06270 */
[----:B------:R-:W-:Y:S05]  /*01f0*/  @P0 EXIT ;  /* 0x000000000000094d */ /* 0x000fea0003800000 */
[----:B0-----:R-:W0:Y:S04]  /*0200*/  LDS R5, [R0] ;  /* 0x0000000000057984 */ /* 0x001e280000000800 */
[----:B0-----:R-:W-:Y:S01]  /*0210*/  STG.E desc[UR8][R2.64], R5 ;  /* 0x0000000502007986 */ /* 0x001fe2000c101908 */
[----:B------:R-:W-:Y:S05]  /*0220*/  EXIT ;  /* 0x000000000000794d */ /* 0x000fea0003800000 */
.L_x_12:
        /* <DEDUP_REMOVED lines=13> */
.L_x_15:


//--------------------- .nv.shared.reserved.0     --------------------------
	.section	.nv.shared.reserved.0,"aw",@nobits
	.weak		__nv_reservedSMEM_offset_0_alias
	.size		__nv_reservedSMEM_offset_0_alias, 0, 64
	.other		__nv_reservedSMEM_offset_0_alias,@"STO_CUDA_RESERVED_SHARED STV_DEFAULT"
__nv_reservedSMEM_offset_0_alias:
	.zero		0
	.zero		64


//--------------------- .nv.global                --------------------------
	.section	.nv.global,"aw",@nobits
.nv.global:
	.type		_ZN34_INTERNAL_93bdf738_4_k_cu_978d5b476thrust24THRUST_300001_SM_1000_NS12placeholders2_5E,@object
	.size		_ZN34_INTERNAL_93bdf738_4_k_cu_978d5b476thrust24THRUST_300001_SM_1000_NS12placeholders2_5E,(_ZN34_INTERNAL_93bdf738_4_k_cu_978d5b474cuda3std3__45__cpo6cbeginE - _ZN34_INTERNAL_93bdf738_4_k_cu_978d5b476thrust24THRUST_300001_SM_1000_NS12placeholders2_5E)
_ZN34_INTERNAL_93bdf738_4_k_cu_978d5b476thrust24THRUST_300001_SM_1000_NS12placeholders2_5E:
	.zero		1
	.type		_ZN34_INTERNAL_93bdf738_4_k_cu_978d5b474cuda3std3__45__cpo6cbeginE,@object
	.size		_ZN34_INTERNAL_93bdf738_4_k_cu_978d5b474cuda3std3__45__cpo6cbeginE,(_ZN34_INTERNAL_93bdf738_4_k_cu_978d5b474cuda3std6ranges3__45__cpo6cbeginE - _ZN34_INTERNAL_93bdf738_4_k_cu_978d5b474cuda3std3__45__cpo6cbeginE)
_ZN34_INTERNAL_93bdf738_4_k_cu_978d5b474cuda3std3__45__cpo6cbeginE:
	.zero		1
	.type		_ZN34_INTERNAL_93bdf738_4_k_cu_978d5b474cuda3std6ranges3__45__cpo6cbeginE,@object
	.size		_ZN34_INTERNAL_93bdf738_4_k_cu_978d5b474cuda3std6ranges3__45__cpo6cbeginE,(_ZN34_INTERNAL_93bdf738_4_k_cu_978d5b474cuda3std3__48in_placeE - _ZN34_INTERNAL_93bdf738_4_k_cu_978d5b474cuda3std6ranges3__45__cpo6cbeginE)
_ZN34_INTERNAL_93bdf738_4_k_cu_978d5b474cuda3std6ranges3__45__cpo6cbeginE:
	.zero		1
	.type		_ZN34_INTERNAL_93bdf738_4_k_cu_978d5b474cuda3std3__48in_placeE,@object
	.size		_ZN34_INTERNAL_93bdf738_4_k_cu_978d5b474cuda3std3__48in_placeE,(_ZN34_INTERNAL_93bdf738_4_k_cu_978d5b474cuda3std6ranges3__45__cpo4sizeE - _ZN34_INTERNAL_93bdf738_4_k_cu_978d5b474cuda3std3__48in_placeE)
_ZN34_INTERNAL_93bdf738_4_k_cu_978d5b474cuda3std3__48in_placeE:
	.zero		1
	.type		_ZN34_INTERNAL_93bdf738_4_k_cu_978d5b474cuda3std6ranges3__45__cpo4sizeE,@object
	.size		_ZN34_INTERNAL_93bdf738_4_k_cu_978d5b474cuda3std6ranges3__45__cpo4sizeE,(_ZN34_INTERNAL_93bdf738_4_k_cu_978d5b476thrust24THRUST_300001_SM_1000_NS12placeholders2_9E - _ZN34_INTERNAL_93bdf738_4_k_cu_978d5b474cuda3std6ranges3__45__cpo4sizeE)
_ZN34_INTERNAL_93bdf738_4_k_cu_978d5b474cuda3std6ranges3__45__cpo4sizeE:
	.zero		1
	.type		_ZN34_INTERNAL_93bdf738_4_k_cu_978d5b476thrust24THRUST_300001_SM_1000_NS12placeholders2_9E,@object
	.size		_ZN34_INTERNAL_93bdf738_4_k_cu_978d5b476thrust24THRUST_300001_SM_1000_NS12placeholders2_9E,(_ZN34_INTERNAL_93bdf738_4_k_cu_978d5b474cuda3std3__45__cpo7crbeginE - _ZN34_INTERNAL_93bdf738_4_k_cu_978d5b476thrust24THRUST_300001_SM_1000_NS12placeholders2_9E)
_ZN34_INTERNAL_93bdf738_4_k_cu_978d5b476thrust24THRUST_300001_SM_1000_NS12placeholders2_9E:
	.zero		1
	.type		_ZN34_INTERNAL_93bdf738_4_k_cu_978d5b474cuda3std3__45__cpo7crbeginE,@object
	.size		_ZN34_INTERNAL_93bdf738_4_k_cu_978d5b474cuda3std3__45__cpo7crbeginE,(_ZN34_INTERNAL_93bdf738_4_k_cu_978d5b474cuda3std6ranges3__45__cpo4nextE - _ZN34_INTERNAL_93bdf738_4_k_cu_978d5b474cuda3std3__45__cpo7crbeginE)
_ZN34_INTERNAL_93bdf738_4_k_cu_978d5b474cuda3std3__45__cpo7crbeginE:
	.zero		1
	.type		_ZN34_INTERNAL_93bdf738_4_k_cu_978d5b474cuda3std6ranges3__45__cpo4nextE,@object
	.size		_ZN34_INTERNAL_93bdf738_4_k_cu_978d5b474cuda3std6ranges3__45__cpo4nextE,(_ZN34_INTERNAL_93bdf738_4_k_cu_978d5b474cuda3std6ranges3__45__cpo4swapE - _ZN34_INTERNAL_93bdf738_4_k_cu_978d5b474cuda3std6ranges3__45__cpo4nextE)
_ZN34_INTERNAL_93bdf738_4_k_cu_978d5b474cuda3std6ranges3__45__cpo4nextE:
	.zero		1
	.type		_ZN34_INTERNAL_93bdf738_4_k_cu_978d5b474cuda3std6ranges3__45__cpo4swapE,@object
	.size		_ZN34_INTERNAL_93bdf738_4_k_cu_978d5b474cuda3std6ranges3__45__cpo4swapE,(_ZN34_INTERNAL_93bdf738_4_k_cu_978d5b476thrust24THRUST_300001_SM_1000_NS12placeholders2_1E - _ZN34_INTERNAL_93bdf738_4_k_cu_978d5b474cuda3std6ranges3__45__cpo4swapE)
_ZN34_INTERNAL_93bdf738_4_k_cu_978d5b474cuda3std6ranges3__45__cpo4swapE:
	.zero		1
	.type		_ZN34_INTERNAL_93bdf738_4_k_cu_978d5b476thrust24THRUST_300001_SM_1000_NS12placeholders2_1E,@object
	.size		_ZN34_INTERNAL_93bdf738_4_k_cu_978d5b476thrust24THRUST_300001_SM_1000_NS12placeholders2_1E,(_ZN34_INTERNAL_93bdf738_4_k_cu_978d5b476thrust24THRUST_300001_SM_1000_NS12placeholders2_3E - _ZN34_INTERNAL_93bdf738_4_k_cu_978d5b476thrust24THRUST_300001_SM_1000_NS12placeholders2_1E)
_ZN34_INTERNAL_93bdf738_4_k_cu_978d5b476thrust24THRUST_300001_SM_1000_NS12placeholders2_1E:
	.zero		1
	.type		_ZN34_INTERNAL_93bdf738_4_k_cu_978d5b476thrust24THRUST_300001_SM_1000_NS12placeholders2_3E,@object
	.size		_ZN34_INTERNAL_93bdf738_4_k_cu_978d5b476thrust24THRUST_300001_SM_1000_NS12placeholders2_3E,(_ZN34_INTERNAL_93bdf738_4_k_cu_978d5b474cuda3std3__45__cpo5beginE - _ZN34_INTERNAL_93bdf738_4_k_cu_978d5b476thrust24THRUST_300001_SM_1000_NS12placeholders2_3E)
_ZN34_INTERNAL_93bdf738_4_k_cu_978d5b476thrust24THRUST_300001_SM_1000_NS12placeholders2_3E:
	.zero		1
	.type		_ZN34_INTERNAL_93bdf738_4_k_cu_978d5b474cuda3std3__45__cpo5beginE,@object
	.size		_ZN34_INTERNAL_93bdf738_4_k_cu_978d5b474cuda3std3__45__cpo5beginE,(_ZN34_INTERNAL_93bdf738_4_k_cu_978d5b474cuda3std6ranges3__45__cpo5beginE - _ZN34_INTERNAL_93bdf738_4_k_cu_978d5b474cuda3std3__45__cpo5beginE)
_ZN34_INTERNAL_93bdf738_4_k_cu_978d5b474cuda3std3__45__cpo5beginE:
	.zero		1
	.type		_ZN34_INTERNAL_93bdf738_4_k_cu_978d5b474cuda3std6ranges3__45__cpo5beginE,@object
	.size		_ZN34_INTERNAL_93bdf738_4_k_cu_978d5b474cuda3std6ranges3__45__cpo5beginE,(_ZN34_INTERNAL_93bdf738_4_k_cu_978d5b474cuda3std3__436_GLOBAL__N__93bdf738_4_k_cu_978d5b476ignoreE - _ZN34_INTERNAL_93bdf738_4_k_cu_978d5b474cuda3std6ranges3__45__cpo5beginE)
_ZN34_INTERNAL_93bdf738_4_k_cu_978d5b474cuda3std6ranges3__45__cpo5beginE:
	.zero		1
	.type		_ZN34_INTERNAL_93bdf738_4_k_cu_978d5b474cuda3std3__436_GLOBAL__N__93bdf738_4_k_cu_978d5b476ignoreE,@object
	.size		_ZN34_INTERNAL_93bdf738_4_k_cu_978d5b474cuda3std3__436_GLOBAL__N__93bdf738_4_k_cu_978d5b476ignoreE,(_ZN34_INTERNAL_93bdf738_4_k_cu_978d5b474cuda3std6ranges3__45__cpo4dataE - _ZN34_INTERNAL_93bdf738_4_k_cu_978d5b474cuda3std3__436_GLOBAL__N__93bdf738_4_k_cu_978d5b476ignoreE)
_ZN34_INTERNAL_93bdf738_4_k_cu_978d5b474cuda3std3__436_GLOBAL__N__93bdf738_4_k_cu_978d5b476ignoreE:
	.zero		1
	.type		_ZN34_INTERNAL_93bdf738_4_k_cu_978d5b474cuda3std6ranges3__45__cpo4dataE,@object
	.size		_ZN34_INTERNAL_93bdf738_4_k_cu_978d5b474cuda3std6ranges3__45__cpo4dataE,(_ZN34_INTERNAL_93bdf738_4_k_cu_978d5b476thrust24THRUST_300001_SM_1000_NS12placeholders2_7E - _ZN34_INTERNAL_93bdf738_4_k_cu_978d5b474cuda3std6ranges3__45__cpo4dataE)
_ZN34_INTERNAL_93bdf738_4_k_cu_978d5b474cuda3std6ranges3__45__cpo4dataE:
	.zero		1
	.type		_ZN34_INTERNAL_93bdf738_4_k_cu_978d5b476thrust24THRUST_300001_SM_1000_NS12placeholders2_7E,@object
	.size		_ZN34_INTERNAL_93bdf738_4_k_cu_978d5b476thrust24THRUST_300001_SM_1000_NS12placeholders2_7E,(_ZN34_INTERNAL_93bdf738_4_k_cu_978d5b474cuda3std3__45__cpo6rbeginE - _ZN34_INTERNAL_93bdf738_4_k_cu_978d5b476thrust24THRUST_300001_SM_1000_NS12placeholders2_7E)
_ZN34_INTERNAL_93bdf738_4_k_cu_978d5b476thrust24THRUST_300001_SM_1000_NS12placeholders2_7E:
	.zero		1
	.type		_ZN34_INTERNAL_93bdf738_4_k_cu_978d5b474cuda3std3__45__cpo6rbeginE,@object
	.size		_ZN34_INTERNAL_93bdf738_4_k_cu_978d5b474cuda3std3__45__cpo6rbeginE,(_ZN34_INTERNAL_93bdf738_4_k_cu_978d5b474cuda3std6ranges3__45__cpo7advanceE - _ZN34_INTERNAL_93bdf738_4_k_cu_978d5b474cuda3std3__45__cpo6rbeginE)
_ZN34_INTERNAL_93bdf738_4_k_cu_978d5b474cuda3std3__45__cpo6rbeginE:
	.zero		1
	.type		_ZN34_INTERNAL_93bdf738_4_k_cu_978d5b474cuda3std6ranges3__45__cpo7advanceE,@object
	.size		_ZN34_INTERNAL_93bdf738_4_k_cu_978d5b474cuda3std6ranges3__45__cpo7advanceE,(_ZN34_INTERNAL_93bdf738_4_k_cu_978d5b474cuda3std3__47nulloptE - _ZN34_INTERNAL_93bdf738_4_k_cu_978d5b474cuda3std6ranges3__45__cpo7advanceE)
_ZN34_INTERNAL_93bdf738_4_k_cu_978d5b474cuda3std6ranges3__45__cpo7advanceE:
	.zero		1
	.type		_ZN34_INTERNAL_93bdf738_4_k_cu_978d5b474cuda3std3__47nulloptE,@object
	.size		_ZN34_INTERNAL_93bdf738_4_k_cu_978d5b474cuda3std3__47nulloptE,(_ZN34_INTERNAL_93bdf738_4_k_cu_978d5b474cuda3std6ranges3__45__cpo8distanceE - _ZN34_INTERNAL_93bdf738_4_k_cu_978d5b474cuda3std3__47nulloptE)
_ZN34_INTERNAL_93bdf738_4_k_cu_978d5b474cuda3std3__47nulloptE:
	.zero		1
	.type		_ZN34_INTERNAL_93bdf738_4_k_cu_978d5b474cuda3std6ranges3__45__cpo8distanceE,@object
	.size		_ZN34_INTERNAL_93bdf738_4_k_cu_978d5b474cuda3std6ranges3__45__cpo8distanceE,(_ZN34_INTERNAL_93bdf738_4_k_cu_978d5b476thrust24THRUST_300001_SM_1000_NS12placeholders2_6E - _ZN34_INTERNAL_93bdf738_4_k_cu_978d5b474cuda3std6ranges3__45__cpo8distanceE)
_ZN34_INTERNAL_93bdf738_4_k_cu_978d5b474cuda3std6ranges3__45__cpo8distanceE:
	.zero		1
	.type		_ZN34_INTERNAL_93bdf738_4_k_cu_978d5b476thrust24THRUST_300001_SM_1000_NS12placeholders2_6E,@object
	.size		_ZN34_INTERNAL_93bdf738_4_k_cu_978d5b476thrust24THRUST_300001_SM_1000_NS12placeholders2_6E,(_ZN34_INTERNAL_93bdf738_4_k_cu_978d5b474cuda3std3__45__cpo4cendE - _ZN34_INTERNAL_93bdf738_4_k_cu_978d5b476thrust24THRUST_300001_SM_1000_NS12placeholders2_6E)
_ZN34_INTERNAL_93bdf738_4_k_cu_978d5b476thrust24THRUST_300001_SM_1000_NS12placeholders2_6E:
	.zero		1
	.type		_ZN34_INTERNAL_93bdf738_4_k_cu_978d5b474cuda3std3__45__cpo4cendE,@object
	.size		_ZN34_INTERNAL_93bdf738_4_k_cu_978d5b474cuda3std3__45__cpo4cendE,(_ZN34_INTERNAL_93bdf738_4_k_cu_978d5b474cuda3std6ranges3__45__cpo4cendE - _ZN34_INTERNAL_93bdf738_4_k_cu_978d5b474cuda3std3__45__cpo4cendE)
_ZN34_INTERNAL_93bdf738_4_k_cu_978d5b474cuda3std3__45__cpo4cendE:
	.zero		1
	.type		_ZN34_INTERNAL_93bdf738_4_k_cu_978d5b474cuda3std6ranges3__45__cpo4cendE,@object
	.size		_ZN34_INTERNAL_93bdf738_4_k_cu_978d5b474cuda3std6ranges3__45__cpo4cendE,(_ZN34_INTERNAL_93bdf738_4_k_cu_978d5b474cuda3std3__420unreachable_sentinelE - _ZN34_INTERNAL_93bdf738_4_k_cu_978d5b474cuda3std6ranges3__45__cpo4cendE)
_ZN34_INTERNAL_93bdf738_4_k_cu_978d5b474cuda3std6ranges3__45__cpo4cendE:
	.zero		1
	.type		_ZN34_INTERNAL_93bdf738_4_k_cu_978d5b474cuda3std3__420unreachable_sentinelE,@object
	.size		_ZN34_INTERNAL_93bdf738_4_k_cu_978d5b474cuda3std3__420unreachable_sentinelE,(_ZN34_INTERNAL_93bdf738_4_k_cu_978d5b474cuda3std6ranges3__45__cpo5ssizeE - _ZN34_INTERNAL_93bdf738_4_k_cu_978d5b474cuda3std3__420unreachable_sentinelE)
_ZN34_INTERNAL_93bdf738_4_k_cu_978d5b474cuda3std3__420unreachable_sentinelE:
	.zero		1
	.type		_ZN34_INTERNAL_93bdf738_4_k_cu_978d5b474cuda3std6ranges3__45__cpo5ssizeE,@object
	.size		_ZN34_INTERNAL_93bdf738_4_k_cu_978d5b474cuda3std6ranges3__45__cpo5ssizeE,(_ZN34_INTERNAL_93bdf738_4_k_cu_978d5b476thrust24THRUST_300001_SM_1000_NS12placeholders3_10E - _ZN34_INTERNAL_93bdf738_4_k_cu_978d5b474cuda3std6ranges3__45__cpo5ssizeE)
_ZN34_INTERNAL_93bdf738_4_k_cu_978d5b474cuda3std6ranges3__45__cpo5ssizeE:
	.zero		1
	.type		_ZN34_INTERNAL_93bdf738_4_k_cu_978d5b476thrust24THRUST_300001_SM_1000_NS12placeholders3_10E,@object
	.size		_ZN34_INTERNAL_93bdf738_4_k_cu_978d5b476thrust24THRUST_300001_SM_1000_NS12placeholders3_10E,(_ZN34_INTERNAL_93bdf738_4_k_cu_978d5b474cuda3std3__45__cpo5crendE - _ZN34_INTERNAL_93bdf738_4_k_cu_978d5b476thrust24THRUST_300001_SM_1000_NS12placeholders3_10E)
_ZN34_INTERNAL_93bdf738_4_k_cu_978d5b476thrust24THRUST_300001_SM_1000_NS12placeholders3_10E:
	.zero		1
	.type		_ZN34_INTERNAL_93bdf738_4_k_cu_978d5b474cuda3std3__45__cpo5crendE,@object
	.size		_ZN34_INTERNAL_93bdf738_4_k_cu_978d5b474cuda3std3__45__cpo5crendE,(_ZN34_INTERNAL_93bdf738_4_k_cu_978d5b474cuda3std6ranges3__45__cpo4prevE - _ZN34_INTERNAL_93bdf738_4_k_cu_978d5b474cuda3std3__45__cpo5crendE)
_ZN34_INTERNAL_93bdf738_4_k_cu_978d5b474cuda3std3__45__cpo5crendE:
	.zero		1
	.type		_ZN34_INTERNAL_93bdf738_4_k_cu_978d5b474cuda3std6ranges3__45__cpo4prevE,@object
	.size		_ZN34_INTERNAL_93bdf738_4_k_cu_978d5b474cuda3std6ranges3__45__cpo4prevE,(_ZN34_INTERNAL_93bdf738_4_k_cu_978d5b474cuda3std6ranges3__45__cpo9iter_moveE - _ZN34_INTERNAL_93bdf738_4_k_cu_978d5b474cuda3std6ranges3__45__cpo4prevE)
_ZN34_INTERNAL_93bdf738_4_k_cu_978d5b474cuda3std6ranges3__45__cpo4prevE:
	.zero		1
	.type		_ZN34_INTERNAL_93bdf738_4_k_cu_978d5b474cuda3std6ranges3__45__cpo9iter_moveE,@object
	.size		_ZN34_INTERNAL_93bdf738_4_k_cu_978d5b474cuda3std6ranges3__45__cpo9iter_moveE,(_ZN34_INTERNAL_93bdf738_4_k_cu_978d5b476thrust24THRUST_300001_SM_1000_NS12placeholders2_2E - _ZN34_INTERNAL_93bdf738_4_k_cu_978d5b474cuda3std6ranges3__45__cpo9iter_moveE)
_ZN34_INTERNAL_93bdf738_4_k_cu_978d5b474cuda3std6ranges3__45__cpo9iter_moveE:
	.zero		1
	.type		_ZN34_INTERNAL_93bdf738_4_k_cu_978d5b476thrust24THRUST_300001_SM_1000_NS12placeholders2_2E,@object
	.size		_ZN34_INTERNAL_93bdf738_4_k_cu_978d5b476thrust24THRUST_300001_SM_1000_NS12placeholders2_2E,(_ZN34_INTERNAL_93bdf738_4_k_cu_978d5b476thrust24THRUST_300001_SM_1000_NS12placeholders2_4E - _ZN34_INTERNAL_93bdf738_4_k_cu_978d5b476thrust24THRUST_300001_SM_1000_NS12placeholders2_2E)
_ZN34_INTERNAL_93bdf738_4_k_cu_978d5b476thrust24THRUST_300001_SM_1000_NS12placeholders2_2E:
	.zero		1
	.type		_ZN34_INTERNAL_93bdf738_4_k_cu_978d5b476thrust24THRUST_300001_SM_1000_NS12placeholders2_4E,@object
	.size		_ZN34_INTERNAL_93bdf738_4_k_cu_978d5b476thrust24THRUST_300001_SM_1000_NS12placeholders2_4E,(_ZN34_INTERNAL_93bdf738_4_k_cu_978d5b474cuda3std3__45__cpo3endE - _ZN34_INTERNAL_93bdf738_4_k_cu_978d5b476thrust24THRUST_300001_SM_1000_NS12placeholders2_4E)
_ZN34_INTERNAL_93bdf738_4_k_cu_978d5b476thrust24THRUST_300001_SM_1000_NS12placeholders2_4E:
	.zero		1
	.type		_ZN34_INTERNAL_93bdf738_4_k_cu_978d5b474cuda3std3__45__cpo3endE,@object
	.size		_ZN34_INTERNAL_93bdf738_4_k_cu_978d5b474cuda3std3__45__cpo3endE,(_ZN34_INTERNAL_93bdf738_4_k_cu_978d5b474cuda3std6ranges3__45__cpo3endE - _ZN34_INTERNAL_93bdf738_4_k_cu_978d5b474cuda3std3__45__cpo3endE)
_ZN34_INTERNAL_93bdf738_4_k_cu_978d5b474cuda3std3__45__cpo3endE:
	.zero		1
	.type		_ZN34_INTERNAL_93bdf738_4_k_cu_978d5b474cuda3std6ranges3__45__cpo3endE,@object
	.size		_ZN34_INTERNAL_93bdf738_4_k_cu_978d5b474cuda3std6ranges3__45__cpo3endE,(_ZN34_INTERNAL_93bdf738_4_k_cu_978d5b474cuda3std3__419piecewise_constructE - _ZN34_INTERNAL_93bdf738_4_k_cu_978d5b474cuda3std6ranges3__45__cpo3endE)
_ZN34_INTERNAL_93bdf738_4_k_cu_978d5b474cuda3std6ranges3__45__cpo3endE:
	.zero		1
	.type		_ZN34_INTERNAL_93bdf738_4_k_cu_978d5b474cuda3std3__419piecewise_constructE,@object
	.size		_ZN34_INTERNAL_93bdf738_4_k_cu_978d5b474cuda3std3__419piecewise_constructE,(_ZN34_INTERNAL_93bdf738_4_k_cu_978d5b474cuda3std6ranges3__45__cpo5cdataE - _ZN34_INTERNAL_93bdf738_4_k_cu_978d5b474cuda3std3__419piecewise_constructE)
_ZN34_INTERNAL_93bdf738_4_k_cu_978d5b474cuda3std3__419piecewise_constructE:
	.zero		1
	.type		_ZN34_INTERNAL_93bdf738_4_k_cu_978d5b474cuda3std6ranges3__45__cpo5cdataE,@object
	.size		_ZN34_INTERNAL_93bdf738_4_k_cu_978d5b474cuda3std6ranges3__45__cpo5cdataE,(_ZN34_INTERNAL_93bdf738_4_k_cu_978d5b476thrust24THRUST_300001_SM_1000_NS12placeholders2_8E - _ZN34_INTERNAL_93bdf738_4_k_cu_978d5b474cuda3std6ranges3__45__cpo5cdataE)
_ZN34_INTERNAL_93bdf738_4_k_cu_978d5b474cuda3std6ranges3__45__cpo5cdataE:
	.zero		1
	.type		_ZN34_INTERNAL_93bdf738_4_k_cu_978d5b476thrust24THRUST_300001_SM_1000_NS12placeholders2_8E,@object
	.size		_ZN34_INTERNAL_93bdf738_4_k_cu_978d5b476thrust24THRUST_300001_SM_1000_NS12placeholders2_8E,(_ZN34_INTERNAL_93bdf738_4_k_cu_978d5b474cuda3std3__45__cpo4rendE - _ZN34_INTERNAL_93bdf738_4_k_cu_978d5b476thrust24THRUST_300001_SM_1000_NS12placeholders2_8E)
_ZN34_INTERNAL_93bdf738_4_k_cu_978d5b476thrust24THRUST_300001_SM_1000_NS12placeholders2_8E:
	.zero		1
	.type		_ZN34_INTERNAL_93bdf738_4_k_cu_978d5b474cuda3std3__45__cpo4rendE,@object
	.size		_ZN34_INTERNAL_93bdf738_4_k_cu_978d5b474cuda3std3__45__cpo4rendE,(_ZN34_INTERNAL_93bdf738_4_k_cu_978d5b474cuda3std6ranges3__45__cpo9iter_swapE - _ZN34_INTERNAL_93bdf738_4_k_cu_978d5b474cuda3std3__45__cpo4rendE)
_ZN34_INTERNAL_93bdf738_4_k_cu_978d5b474cuda3std3__45__cpo4rendE:
	.zero		1
	.type		_ZN34_INTERNAL_93bdf738_4_k_cu_978d5b474cuda3std6ranges3__45__cpo9iter_swapE,@object
	.size		_ZN34_INTERNAL_93bdf738_4_k_cu_978d5b474cuda3std6ranges3__45__cpo9iter_swapE,(_ZN34_INTERNAL_93bdf738_4_k_cu_978d5b474cuda3std3__48unexpectE - _ZN34_INTERNAL_93bdf738_4_k_cu_978d5b474cuda3std6ranges3__45__cpo9iter_swapE)
_ZN34_INTERNAL_93bdf738_4_k_cu_978d5b474cuda3std6ranges3__45__cpo9iter_swapE:
	.zero		1
	.type		_ZN34_INTERNAL_93bdf738_4_k_cu_978d5b474cuda3std3__48unexpectE,@object
	.size		_ZN34_INTERNAL_93bdf738_4_k_cu_978d5b474cuda3std3__48unexpectE,(_ZN34_INTERNAL_93bdf738_4_k_cu_978d5b476thrust24THRUST_300001_SM_1000_NS6system6detail10sequential3seqE - _ZN34_INTERNAL_93bdf738_4_k_cu_978d5b474cuda3std3__48unexpectE)
_ZN34_INTERNAL_93bdf738_4_k_cu_978d5b474cuda3std3__48unexpectE:
	.zero		1
	.type		_ZN34_INTERNAL_93bdf738_4_k_cu_978d5b476thrust24THRUST_300001_SM_1000_NS6system6detail10sequential3seqE,@object
	.size		_ZN34_INTERNAL_93bdf738_4_k_cu_978d5b476thrust24THRUST_300001_SM_1000_NS6system6detail10sequential3seqE,(.L_29 - _ZN34_INTERNAL_93bdf738_4_k_cu_978d5b476thrust24THRUST_300001_SM_1000_NS6system6detail10sequential3seqE)
_ZN34_INTERNAL_93bdf738_4_k_cu_978d5b476thrust24THRUST_300001_SM_1000_NS6system6detail10sequential3seqE:
	.zero		1
.L_29:


//--------------------- .nv.shared._Z13myShuffleScanPfi --------------------------
	.section	.nv.shared._Z13myShuffleScanPfi,"aw",@nobits
	.sectionflags	@""
	.align	4
.nv.shared._Z13myShuffleScanPfi:
	.zero		1152


//--------------------- .nv.shared._Z11myBlockScanPfi --------------------------
	.section	.nv.shared._Z11myBlockScanPfi,"aw",@nobits
	.sectionflags	@""
	.align	4
.nv.shared._Z11myBlockScanPfi:
	.zero		5120


//--------------------- .nv.constant0._ZN3cub18CUB_300001_SM_10006detail11EmptyKernelIvEEvv --------------------------
	.section	.nv.constant0._ZN3cub18CUB_300001_SM_10006detail11EmptyKernelIvEEvv,"a",@progbits
	.sectionflags	@""
	.align	4
.nv.constant0._ZN3cub18CUB_300001_SM_10006detail11EmptyKernelIvEEvv:
	.zero		896


//--------------------- .nv.constant0._Z13myShuffleScanPfi --------------------------
	.section	.nv.constant0._Z13myShuffleScanPfi,"a",@progbits
	.sectionflags	@""
	.align	4
.nv.constant0._Z13myShuffleScanPfi:
	.zero		908


//--------------------- .nv.constant0._Z11myBlockScanPfi --------------------------
	.section	.nv.constant0._Z11myBlockScanPfi,"a",@progbits
	.sectionflags	@""
	.align	4
.nv.constant0._Z11myBlockScanPfi:
	.zero		908


//--------------------- SYMBOLS --------------------------

	.type		.nv.reservedSmem.offset0,@object
	.size		.nv.reservedSmem.offset0,0x4
	.type		.nv.reservedSmem.cap,@object
	.size		.nv.reservedSmem.cap,0x4
